//
// Generated by NVIDIA NVVM Compiler
//
// Compiler Build ID: CL-36424714
// Cuda compilation tools, release 13.0, V13.0.88
// Based on NVVM 20.0.0
//

.version 9.0
.target sm_100
.address_size 64

	// .globl	_Z15run_single_stepPviP3CSRS_PiS_S2_
.extern .func  (.param .b32 func_retval0) vprintf
(
	.param .b64 vprintf_param_0,
	.param .b64 vprintf_param_1
)
;
.extern .func __assertfail
(
	.param .b64 __assertfail_param_0,
	.param .b64 __assertfail_param_1,
	.param .b32 __assertfail_param_2,
	.param .b64 __assertfail_param_3,
	.param .b64 __assertfail_param_4
)
;
.global .align 1 .b8 __unnamed_1[33] = {105, 110, 116, 32, 67, 83, 82, 58, 58, 103, 101, 116, 95, 115, 116, 97, 114, 116, 95, 101, 100, 103, 101, 95, 105, 100, 120, 40, 105, 110, 116, 41};
.global .align 1 .b8 __unnamed_2[31] = {105, 110, 116, 32, 67, 83, 82, 58, 58, 103, 101, 116, 95, 101, 110, 100, 95, 101, 100, 103, 101, 95, 105, 100, 120, 40, 105, 110, 116, 41};
.global .align 1 .b8 $str$3[32] = {72, 101, 108, 108, 111, 32, 102, 114, 111, 109, 32, 98, 108, 111, 99, 107, 32, 37, 100, 44, 32, 116, 104, 114, 101, 97, 100, 32, 37, 100, 10};
.global .align 1 .b8 $str$4[41] = {118, 101, 114, 116, 101, 120, 95, 105, 100, 32, 60, 32, 110, 95, 118, 101, 114, 116, 105, 99, 101, 115, 32, 38, 38, 32, 48, 32, 60, 61, 32, 118, 101, 114, 116, 101, 120, 95, 105, 100};
.global .align 1 .b8 $str$5[27] = {47, 116, 109, 112, 47, 115, 97, 115, 115, 95, 99, 117, 95, 110, 99, 49, 51, 97, 116, 122, 120, 47, 107, 46, 99, 117};

.visible .entry _Z15run_single_stepPviP3CSRS_PiS_S2_(
	.param .u64 .ptr .align 1 _Z15run_single_stepPviP3CSRS_PiS_S2__param_0,
	.param .u32 _Z15run_single_stepPviP3CSRS_PiS_S2__param_1,
	.param .u64 .ptr .align 1 _Z15run_single_stepPviP3CSRS_PiS_S2__param_2,
	.param .u64 .ptr .align 1 _Z15run_single_stepPviP3CSRS_PiS_S2__param_3,
	.param .u64 .ptr .align 1 _Z15run_single_stepPviP3CSRS_PiS_S2__param_4,
	.param .u64 .ptr .align 1 _Z15run_single_stepPviP3CSRS_PiS_S2__param_5,
	.param .u64 .ptr .align 1 _Z15run_single_stepPviP3CSRS_PiS_S2__param_6
)
{
	.local .align 1 .b8 	__local_depot0[415];
	.reg .b64 	%SP;
	.reg .b64 	%SPL;
	.reg .pred 	%p<26>;
	.reg .b16 	%rs<16>;
	.reg .b32 	%r<64>;
	.reg .b64 	%rd<82>;

	mov.u64 	%SPL, __local_depot0;
	ld.param.u64 	%rd20, [_Z15run_single_stepPviP3CSRS_PiS_S2__param_0];
	ld.param.u32 	%r21, [_Z15run_single_stepPviP3CSRS_PiS_S2__param_1];
	ld.param.u64 	%rd25, [_Z15run_single_stepPviP3CSRS_PiS_S2__param_2];
	ld.param.u64 	%rd21, [_Z15run_single_stepPviP3CSRS_PiS_S2__param_3];
	ld.param.u64 	%rd22, [_Z15run_single_stepPviP3CSRS_PiS_S2__param_4];
	ld.param.u64 	%rd23, [_Z15run_single_stepPviP3CSRS_PiS_S2__param_5];
	ld.param.u64 	%rd24, [_Z15run_single_stepPviP3CSRS_PiS_S2__param_6];
	cvta.to.global.u64 	%rd1, %rd25;
	add.u64 	%rd2, %SPL, 0;
	mov.u32 	%r22, %ctaid.x;
	mov.u32 	%r23, %ntid.x;
	mov.u32 	%r24, %tid.x;
	mad.lo.s32 	%r56, %r22, %r23, %r24;
	setp.lt.s32 	%p1, %r21, 65536;
	@%p1 bra 	$L__BB0_2;
	shr.u32 	%r25, %r21, 16;
	mad.lo.s32 	%r56, %r56, %r25, %r56;
	add.s32 	%r26, %r25, %r56;
	add.s32 	%r27, %r26, 1;
	min.s32 	%r57, %r27, %r21;
	bra.uni 	$L__BB0_4;
$L__BB0_2:
	setp.ge.s32 	%p2, %r56, %r21;
	@%p2 bra 	$L__BB0_38;
	add.s32 	%r57, %r56, 1;
$L__BB0_4:
	setp.ge.s32 	%p3, %r56, %r57;
	@%p3 bra 	$L__BB0_38;
	cvta.to.global.u64 	%rd3, %rd20;
	cvta.to.global.u64 	%rd4, %rd22;
	cvta.to.global.u64 	%rd5, %rd21;
	cvta.to.global.u64 	%rd6, %rd24;
	cvta.to.global.u64 	%rd7, %rd23;
$L__BB0_6:
	mul.wide.s32 	%rd27, %r56, 415;
	add.s64 	%rd8, %rd3, %rd27;
	mov.b32 	%r59, 0;
$L__BB0_7:
	shr.u32 	%r29, %r59, 3;
	cvt.u64.u32 	%rd28, %r29;
	add.s64 	%rd29, %rd8, %rd28;
	ld.global.u8 	%r30, [%rd29];
	and.b32  	%r31, %r59, 7;
	shr.u32 	%r32, %r30, %r31;
	and.b32  	%r33, %r32, 1;
	setp.eq.b32 	%p4, %r33, 1;
	not.pred 	%p5, %p4;
	@%p5 bra 	$L__BB0_36;
	ld.global.u32 	%r34, [%rd1+44644];
	setp.lt.s32 	%p6, %r59, %r34;
	@%p6 bra 	$L__BB0_10;
	mov.u64 	%rd30, $str$4;
	cvta.global.u64 	%rd31, %rd30;
	mov.u64 	%rd32, $str$5;
	cvta.global.u64 	%rd33, %rd32;
	mov.u64 	%rd34, __unnamed_1;
	cvta.global.u64 	%rd35, %rd34;
	{ // callseq 0, 0
	.param .b64 param0;
	st.param.b64 	[param0], %rd31;
	.param .b64 param1;
	st.param.b64 	[param1], %rd33;
	.param .b32 param2;
	st.param.b32 	[param2], 131;
	.param .b64 param3;
	st.param.b64 	[param3], %rd35;
	.param .b64 param4;
	st.param.b64 	[param4], 1;
	call.uni 
	__assertfail, 
	(
	param0, 
	param1, 
	param2, 
	param3, 
	param4
	);
	} // callseq 0
$L__BB0_10:
	mul.wide.u32 	%rd36, %r59, 8;
	add.s64 	%rd37, %rd1, %rd36;
	add.s64 	%rd9, %rd37, 4;
	ld.global.s16 	%r60, [%rd37+4];
$L__BB0_11:
	ld.global.u32 	%r35, [%rd1+44644];
	setp.lt.s32 	%p7, %r59, %r35;
	@%p7 bra 	$L__BB0_13;
	mov.u64 	%rd38, $str$4;
	cvta.global.u64 	%rd39, %rd38;
	mov.u64 	%rd40, $str$5;
	cvta.global.u64 	%rd41, %rd40;
	mov.u64 	%rd42, __unnamed_2;
	cvta.global.u64 	%rd43, %rd42;
	{ // callseq 1, 0
	.param .b64 param0;
	st.param.b64 	[param0], %rd39;
	.param .b64 param1;
	st.param.b64 	[param1], %rd41;
	.param .b32 param2;
	st.param.b32 	[param2], 138;
	.param .b64 param3;
	st.param.b64 	[param3], %rd43;
	.param .b64 param4;
	st.param.b64 	[param4], 1;
	call.uni 
	__assertfail, 
	(
	param0, 
	param1, 
	param2, 
	param3, 
	param4
	);
	} // callseq 1
$L__BB0_13:
	ld.global.s16 	%r36, [%rd9+2];
	setp.gt.s32 	%p8, %r60, %r36;
	@%p8 bra 	$L__BB0_36;
	mul.wide.s32 	%rd44, %r60, 2;
	add.s64 	%rd45, %rd1, %rd44;
	ld.global.u16 	%rs2, [%rd45+26496];
	shr.s16 	%rs3, %rs2, 15;
	shr.u16 	%rs4, %rs3, 13;
	add.s16 	%rs5, %rs2, %rs4;
	shr.s16 	%rs6, %rs5, 3;
	cvt.s64.s16 	%rd10, %rs6;
	add.s64 	%rd46, %rd8, %rd10;
	ld.global.u8 	%rs7, [%rd46];
	and.b16  	%rs8, %rs2, 7;
	cvt.u32.u16 	%r37, %rs8;
	mov.b16 	%rs9, 1;
	shl.b16 	%rs1, %rs9, %r37;
	and.b16  	%rs10, %rs1, %rs7;
	setp.ne.s16 	%p9, %rs10, 0;
	@%p9 bra 	$L__BB0_35;
	mov.b64 	%rd79, 0;
$L__BB0_16:
	add.s64 	%rd48, %rd8, %rd79;
	ld.global.u8 	%rs11, [%rd48];
	add.s64 	%rd49, %rd2, %rd79;
	st.local.u8 	[%rd49], %rs11;
	add.s64 	%rd12, %rd79, 1;
	setp.lt.u64 	%p10, %rd79, 414;
	mov.u64 	%rd79, %rd12;
	@%p10 bra 	$L__BB0_16;
	add.s64 	%rd50, %rd2, %rd10;
	ld.local.u8 	%rs12, [%rd50];
	or.b16  	%rs13, %rs12, %rs1;
	st.local.u8 	[%rd50], %rs13;
	mov.b32 	%r61, 0;
$L__BB0_18:
	shr.u32 	%r39, %r61, 3;
	cvt.u64.u32 	%rd51, %r39;
	add.s64 	%rd52, %rd2, %rd51;
	ld.local.u8 	%r40, [%rd52];
	and.b32  	%r41, %r61, 7;
	shr.u32 	%r42, %r40, %r41;
	and.b32  	%r43, %r42, 1;
	setp.eq.b32 	%p11, %r43, 1;
	not.pred 	%p12, %p11;
	@%p12 bra 	$L__BB0_30;
	mul.wide.u32 	%rd53, %r61, 8;
	add.s64 	%rd54, %rd1, %rd53;
	add.s64 	%rd13, %rd54, 4;
	mov.b32 	%r62, 0;
$L__BB0_20:
	setp.eq.s32 	%p13, %r61, %r62;
	@%p13 bra 	$L__BB0_29;
	shr.u32 	%r45, %r62, 3;
	cvt.u64.u32 	%rd55, %r45;
	add.s64 	%rd56, %rd2, %rd55;
	ld.local.u8 	%r46, [%rd56];
	and.b32  	%r47, %r62, 7;
	shr.u32 	%r48, %r46, %r47;
	and.b32  	%r49, %r48, 1;
	setp.eq.b32 	%p14, %r49, 1;
	not.pred 	%p15, %p14;
	@%p15 bra 	$L__BB0_29;
	ld.global.u32 	%r50, [%rd1+44644];
	setp.lt.s32 	%p16, %r61, %r50;
	@%p16 bra 	$L__BB0_24;
	mov.u64 	%rd57, $str$4;
	cvta.global.u64 	%rd58, %rd57;
	mov.u64 	%rd59, $str$5;
	cvta.global.u64 	%rd60, %rd59;
	mov.u64 	%rd61, __unnamed_1;
	cvta.global.u64 	%rd62, %rd61;
	{ // callseq 2, 0
	.param .b64 param0;
	st.param.b64 	[param0], %rd58;
	.param .b64 param1;
	st.param.b64 	[param1], %rd60;
	.param .b32 param2;
	st.param.b32 	[param2], 131;
	.param .b64 param3;
	st.param.b64 	[param3], %rd62;
	.param .b64 param4;
	st.param.b64 	[param4], 1;
	call.uni 
	__assertfail, 
	(
	param0, 
	param1, 
	param2, 
	param3, 
	param4
	);
	} // callseq 2
$L__BB0_24:
	ld.global.s16 	%r63, [%rd13];
$L__BB0_25:
	ld.global.u32 	%r51, [%rd1+44644];
	setp.lt.s32 	%p17, %r61, %r51;
	@%p17 bra 	$L__BB0_27;
	mov.u64 	%rd63, $str$4;
	cvta.global.u64 	%rd64, %rd63;
	mov.u64 	%rd65, $str$5;
	cvta.global.u64 	%rd66, %rd65;
	mov.u64 	%rd67, __unnamed_2;
	cvta.global.u64 	%rd68, %rd67;
	{ // callseq 3, 0
	.param .b64 param0;
	st.param.b64 	[param0], %rd64;
	.param .b64 param1;
	st.param.b64 	[param1], %rd66;
	.param .b32 param2;
	st.param.b32 	[param2], 138;
	.param .b64 param3;
	st.param.b64 	[param3], %rd68;
	.param .b64 param4;
	st.param.b64 	[param4], 1;
	call.uni 
	__assertfail, 
	(
	param0, 
	param1, 
	param2, 
	param3, 
	param4
	);
	} // callseq 3
$L__BB0_27:
	ld.global.s16 	%r52, [%rd13+2];
	setp.gt.s32 	%p18, %r63, %r52;
	@%p18 bra 	$L__BB0_35;
	mul.wide.s32 	%rd69, %r63, 2;
	add.s64 	%rd70, %rd1, %rd69;
	ld.global.s16 	%r53, [%rd70+26496];
	setp.ne.s32 	%p19, %r62, %r53;
	add.s32 	%r63, %r63, 1;
	@%p19 bra 	$L__BB0_25;
$L__BB0_29:
	add.s32 	%r62, %r62, 1;
	setp.ne.s32 	%p20, %r62, 3312;
	@%p20 bra 	$L__BB0_20;
$L__BB0_30:
	add.s32 	%r61, %r61, 1;
	setp.ne.s32 	%p21, %r61, 3312;
	@%p21 bra 	$L__BB0_18;
	atom.global.add.u32 	%r54, [%rd4], 1;
	mul.wide.s32 	%rd72, %r54, 415;
	add.s64 	%rd14, %rd5, %rd72;
	mov.b64 	%rd80, 0;
$L__BB0_32:
	add.s64 	%rd73, %rd2, %rd80;
	ld.local.u8 	%rs14, [%rd73];
	add.s64 	%rd74, %rd14, %rd80;
	st.global.u8 	[%rd74], %rs14;
	add.s64 	%rd16, %rd80, 1;
	setp.lt.u64 	%p22, %rd80, 414;
	mov.u64 	%rd80, %rd16;
	@%p22 bra 	$L__BB0_32;
	atom.global.add.u32 	%r55, [%rd6], 1;
	mul.wide.s32 	%rd76, %r55, 415;
	add.s64 	%rd17, %rd7, %rd76;
	mov.b64 	%rd81, 0;
$L__BB0_34:
	add.s64 	%rd77, %rd2, %rd81;
	ld.local.u8 	%rs15, [%rd77];
	add.s64 	%rd78, %rd17, %rd81;
	st.global.u8 	[%rd78], %rs15;
	add.s64 	%rd19, %rd81, 1;
	setp.lt.u64 	%p23, %rd81, 414;
	mov.u64 	%rd81, %rd19;
	@%p23 bra 	$L__BB0_34;
$L__BB0_35:
	add.s32 	%r60, %r60, 1;
	bra.uni 	$L__BB0_11;
$L__BB0_36:
	add.s32 	%r59, %r59, 1;
	setp.ne.s32 	%p24, %r59, 3312;
	@%p24 bra 	$L__BB0_7;
	add.s32 	%r56, %r56, 1;
	setp.ne.s32 	%p25, %r56, %r57;
	@%p25 bra 	$L__BB0_6;
$L__BB0_38:
	ret;

}
	// .globl	_Z12print_kernelv
.visible .entry _Z12print_kernelv()
{
	.local .align 8 .b8 	__local_depot1[8];
	.reg .b64 	%SP;
	.reg .b64 	%SPL;
	.reg .b32 	%r<5>;
	.reg .b64 	%rd<5>;

	mov.u64 	%SPL, __local_depot1;
	cvta.local.u64 	%SP, %SPL;
	add.u64 	%rd1, %SP, 0;
	add.u64 	%rd2, %SPL, 0;
	mov.u32 	%r1, %ctaid.x;
	mov.u32 	%r2, %tid.x;
	st.local.v2.u32 	[%rd2], {%r1, %r2};
	mov.u64 	%rd3, $str$3;
	cvta.global.u64 	%rd4, %rd3;
	{ // callseq 4, 0
	.param .b64 param0;
	st.param.b64 	[param0], %rd4;
	.param .b64 param1;
	st.param.b64 	[param1], %rd1;
	.param .b32 retval0;
	call.uni (retval0), 
	vprintf, 
	(
	param0, 
	param1
	);
	ld.param.b32 	%r3, [retval0];
	} // callseq 4
	ret;

}


// ===== COMPILED SASS (sm_100) =====

	.target	sm_100

	.elftype	@"ET_EXEC"


//--------------------- .note.nv.tkinfo           --------------------------
	.section	.note.nv.tkinfo,"",@"SHT_NOTE"
	.sectionflags	@"SHF_NOTE_NV_TKINFO"
	.tkinfo
        /*0018*/ 	.word	0x00000002
        /*0030*/ 	.string	""
        /*0030*/ 	.string	"ptxas"
        /*0030*/ 	.string	"Cuda compilation tools, release 13.0, V13.0.88"
        /*0030*/ 	.string	"Build cuda_13.0.r13.0/compiler.36424714_0"
        /*0030*/ 	.string	"-arch sm_100 -m 64 "



//--------------------- .note.nv.cuinfo           --------------------------
	.section	.note.nv.cuinfo,"",@"SHT_NOTE"
	.sectionflags	@"SHF_NOTE_NV_CUINFO"
        /*0018*/ 	.short	0x0002
        /*001a*/ 	.short	0x0064
        /*001c*/ 	.short	0x0082
	.zero		2


//--------------------- .nv.info                  --------------------------
	.section	.nv.info,"",@"SHT_CUDA_INFO"
	.align	4


	//----- nvinfo : EIATTR_REGCOUNT
	.align		4
        /*0000*/ 	.byte	0x04, 0x2f
        /*0002*/ 	.short	(.L_6 - .L_5)
	.align		4
.L_5:
        /*0004*/ 	.word	index@(_Z15run_single_stepPviP3CSRS_PiS_S2_)
        /*0008*/ 	.word	0x00000028


	//----- nvinfo : EIATTR_FRAME_SIZE
	.align		4
.L_6:
        /*000c*/ 	.byte	0x04, 0x11
        /*000e*/ 	.short	(.L_8 - .L_7)
	.align		4
.L_7:
        /*0010*/ 	.word	index@(_Z15run_single_stepPviP3CSRS_PiS_S2_)
        /*0014*/ 	.word	0x000001a0


	//----- nvinfo : EIATTR_REGCOUNT
	.align		4
.L_8:
        /*0018*/ 	.byte	0x04, 0x2f
        /*001a*/ 	.short	(.L_10 - .L_9)
	.align		4
.L_9:
        /*001c*/ 	.word	index@(_Z12print_kernelv)
        /*0020*/ 	.word	0x00000018


	//----- nvinfo : EIATTR_FRAME_SIZE
	.align		4
.L_10:
        /*0024*/ 	.byte	0x04, 0x11
        /*0026*/ 	.short	(.L_12 - .L_11)
	.align		4
.L_11:
        /*0028*/ 	.word	index@(_Z12print_kernelv)
        /*002c*/ 	.word	0x00000008


	//----- nvinfo : EIATTR_MIN_STACK_SIZE
	.align		4
.L_12:
        /*0030*/ 	.byte	0x04, 0x12
        /*0032*/ 	.short	(.L_14 - .L_13)
	.align		4
.L_13:
        /*0034*/ 	.word	index@(_Z12print_kernelv)
        /*0038*/ 	.word	0x00000008


	//----- nvinfo : EIATTR_MIN_STACK_SIZE
	.align		4
.L_14:
        /*003c*/ 	.byte	0x04, 0x12
        /*003e*/ 	.short	(.L_16 - .L_15)
	.align		4
.L_15:
        /*0040*/ 	.word	index@(_Z15run_single_stepPviP3CSRS_PiS_S2_)
        /*0044*/ 	.word	0x000001a0
.L_16:


//--------------------- .nv.compat                --------------------------
	.section	.nv.compat,"",@"SHT_CUDA_COMPAT_INFO"
	.align	4
        /*0000*/ 	.byte	0x02, 0x09, 0x00, 0x00, 0x02, 0x02, 0x01, 0x00, 0x02, 0x05, 0x05, 0x00, 0x03, 0x07, 0x01, 0x01
        /*0010*/ 	.byte	0x02, 0x03, 0x00, 0x00, 0x02, 0x06, 0x01, 0x00, 0x04, 0x0b, 0x08, 0x00, 0x09, 0x00, 0x00, 0x00
        /*0020*/ 	.byte	0x00, 0x00, 0x00, 0x00


//--------------------- .nv.info._Z12print_kernelv --------------------------
	.section	.nv.info._Z12print_kernelv,"",@"SHT_CUDA_INFO"
	.sectionflags	@""
	.align	4


	//----- nvinfo : EIATTR_CUDA_API_VERSION
	.align		4
        /*0000*/ 	.byte	0x04, 0x37
        /*0002*/ 	.short	(.L_18 - .L_17)
.L_17:
        /*0004*/ 	.word	0x00000082


	//----- nvinfo : EIATTR_SPARSE_MMA_MASK
	.align		4
.L_18:
        /*0008*/ 	.byte	0x03, 0x50
        /*000a*/ 	.short	0x0000


	//----- nvinfo : EIATTR_MAXREG_COUNT
	.align		4
        /*000c*/ 	.byte	0x03, 0x1b
        /*000e*/ 	.short	0x00ff


	//----- nvinfo : EIATTR_EXTERNS
	.align		4
        /*0010*/ 	.byte	0x04, 0x0f
        /*0012*/ 	.short	(.L_20 - .L_19)


	//   ....[0]....
	.align		4
.L_19:
        /*0014*/ 	.word	index@(vprintf)


	//----- nvinfo : EIATTR_MERCURY_ISA_VERSION
	.align		4
.L_20:
        /*0018*/ 	.byte	0x03, 0x5f
        /*001a*/ 	.short	0x0101


	//----- nvinfo : EIATTR_VRC_CTA_INIT_COUNT
	.align		4
        /*001c*/ 	.byte	0x02, 0x4a
	.zero		1
	.zero		1


	//----- nvinfo : EIATTR_SYSCALL_OFFSETS
	.align		4
        /*0020*/ 	.byte	0x04, 0x46
        /*0022*/ 	.short	(.L_22 - .L_21)


	//   ....[0]....
.L_21:
        /*0024*/ 	.word	0x000000f0


	//----- nvinfo : EIATTR_EXIT_INSTR_OFFSETS
	.align		4
.L_22:
        /*0028*/ 	.byte	0x04, 0x1c
        /*002a*/ 	.short	(.L_24 - .L_23)


	//   ....[0]....
.L_23:
        /*002c*/ 	.word	0x00000100


	//----- nvinfo : EIATTR_SW_WAR
	.align		4
.L_24:
        /*0030*/ 	.byte	0x04, 0x36
        /*0032*/ 	.short	(.L_26 - .L_25)
.L_25:
        /*0034*/ 	.word	0x00000008
.L_26:


//--------------------- .nv.info._Z15run_single_stepPviP3CSRS_PiS_S2_ --------------------------
	.section	.nv.info._Z15run_single_stepPviP3CSRS_PiS_S2_,"",@"SHT_CUDA_INFO"
	.sectionflags	@""
	.align	4


	//----- nvinfo : EIATTR_CUDA_API_VERSION
	.align		4
        /*0000*/ 	.byte	0x04, 0x37
        /*0002*/ 	.short	(.L_28 - .L_27)
.L_27:
        /*0004*/ 	.word	0x00000082


	//----- nvinfo : EIATTR_KPARAM_INFO
	.align		4
.L_28:
        /*0008*/ 	.byte	0x04, 0x17
        /*000a*/ 	.short	(.L_30 - .L_29)
.L_29:
        /*000c*/ 	.word	0x00000000
        /*0010*/ 	.short	0x0006
        /*0012*/ 	.short	0x0030
        /*0014*/ 	.byte	0x00, 0xf5, 0x21, 0x00


	//----- nvinfo : EIATTR_KPARAM_INFO
	.align		4
.L_30:
        /*0018*/ 	.byte	0x04, 0x17
        /*001a*/ 	.short	(.L_32 - .L_31)
.L_31:
        /*001c*/ 	.word	0x00000000
        /*0020*/ 	.short	0x0005
        /*0022*/ 	.short	0x0028
        /*0024*/ 	.byte	0x00, 0xf5, 0x21, 0x00


	//----- nvinfo : EIATTR_KPARAM_INFO
	.align		4
.L_32:
        /*0028*/ 	.byte	0x04, 0x17
        /*002a*/ 	.short	(.L_34 - .L_33)
.L_33:
        /*002c*/ 	.word	0x00000000
        /*0030*/ 	.short	0x0004
        /*0032*/ 	.short	0x0020
        /*0034*/ 	.byte	0x00, 0xf5, 0x21, 0x00


	//----- nvinfo : EIATTR_KPARAM_INFO
	.align		4
.L_34:
        /*0038*/ 	.byte	0x04, 0x17
        /*003a*/ 	.short	(.L_36 - .L_35)
.L_35:
        /*003c*/ 	.word	0x00000000
        /*0040*/ 	.short	0x0003
        /*0042*/ 	.short	0x0018
        /*0044*/ 	.byte	0x00, 0xf5, 0x21, 0x00


	//----- nvinfo : EIATTR_KPARAM_INFO
	.align		4
.L_36:
        /*0048*/ 	.byte	0x04, 0x17
        /*004a*/ 	.short	(.L_38 - .L_37)
.L_37:
        /*004c*/ 	.word	0x00000000
        /*0050*/ 	.short	0x0002
        /*0052*/ 	.short	0x0010
        /*0054*/ 	.byte	0x00, 0xf5, 0x21, 0x00


	//----- nvinfo : EIATTR_KPARAM_INFO
	.align		4
.L_38:
        /*0058*/ 	.byte	0x04, 0x17
        /*005a*/ 	.short	(.L_40 - .L_39)
.L_39:
        /*005c*/ 	.word	0x00000000
        /*0060*/ 	.short	0x0001
        /*0062*/ 	.short	0x0008
        /*0064*/ 	.byte	0x00, 0xf0, 0x11, 0x00


	//----- nvinfo : EIATTR_KPARAM_INFO
	.align		4
.L_40:
        /*0068*/ 	.byte	0x04, 0x17
        /*006a*/ 	.short	(.L_42 - .L_41)
.L_41:
        /*006c*/ 	.word	0x00000000
        /*0070*/ 	.short	0x0000
        /*0072*/ 	.short	0x0000
        /*0074*/ 	.byte	0x00, 0xf5, 0x21, 0x00


	//----- nvinfo : EIATTR_SPARSE_MMA_MASK
	.align		4
.L_42:
        /*0078*/ 	.byte	0x03, 0x50
        /*007a*/ 	.short	0x0000


	//----- nvinfo : EIATTR_MAXREG_COUNT
	.align		4
        /*007c*/ 	.byte	0x03, 0x1b
        /*007e*/ 	.short	0x00ff


	//----- nvinfo : EIATTR_EXTERNS
	.align		4
        /*0080*/ 	.byte	0x04, 0x0f
        /*0082*/ 	.short	(.L_44 - .L_43)


	//   ....[0]....
	.align		4
.L_43:
        /*0084*/ 	.word	index@(__assertfail)


	//----- nvinfo : EIATTR_MERCURY_ISA_VERSION
	.align		4
.L_44:
        /*0088*/ 	.byte	0x03, 0x5f
        /*008a*/ 	.short	0x0101


	//----- nvinfo : EIATTR_INT_WARP_WIDE_INSTR_OFFSETS
	.align		4
        /*008c*/ 	.byte	0x04, 0x31
        /*008e*/ 	.short	(.L_46 - .L_45)


	//   ....[0]....
.L_45:
        /*0090*/ 	.word	0x000016b0


	//   ....[1]....
        /*0094*/ 	.word	0x00001780


	//   ....[2]....
        /*0098*/ 	.word	0x00002100


	//   ....[3]....
        /*009c*/ 	.word	0x000021c0


	//----- nvinfo : EIATTR_VRC_CTA_INIT_COUNT
	.align		4
.L_46:
        /*00a0*/ 	.byte	0x02, 0x4a
	.zero		1
	.zero		1


	//----- nvinfo : EIATTR_SYSCALL_OFFSETS
	.align		4
        /*00a4*/ 	.byte	0x04, 0x46
        /*00a6*/ 	.short	(.L_48 - .L_47)


	//   ....[0]....
.L_47:
        /*00a8*/ 	.word	0x00000340


	//   ....[1]....
        /*00ac*/ 	.word	0x000004f0


	//   ....[2]....
        /*00b0*/ 	.word	0x00001370


	//   ....[3]....
        /*00b4*/ 	.word	0x00001520


	//----- nvinfo : EIATTR_EXIT_INSTR_OFFSETS
	.align		4
.L_48:
        /*00b8*/ 	.byte	0x04, 0x1c
        /*00ba*/ 	.short	(.L_50 - .L_49)


	//   ....[0]....
.L_49:
        /*00bc*/ 	.word	0x000000e0


	//   ....[1]....
        /*00c0*/ 	.word	0x00000110


	//   ....[2]....
        /*00c4*/ 	.word	0x00002bf0


	//----- nvinfo : EIATTR_CRS_STACK_SIZE
	.align		4
.L_50:
        /*00c8*/ 	.byte	0x04, 0x1e
        /*00ca*/ 	.short	(.L_52 - .L_51)
.L_51:
        /*00cc*/ 	.word	0x00000000


	//----- nvinfo : EIATTR_CBANK_PARAM_SIZE
	.align		4
.L_52:
        /*00d0*/ 	.byte	0x03, 0x19
        /*00d2*/ 	.short	0x0038


	//----- nvinfo : EIATTR_PARAM_CBANK
	.align		4
        /*00d4*/ 	.byte	0x04, 0x0a
        /*00d6*/ 	.short	(.L_54 - .L_53)
	.align		4
.L_53:
        /*00d8*/ 	.word	index@(.nv.constant0._Z15run_single_stepPviP3CSRS_PiS_S2_)
        /*00dc*/ 	.short	0x0380
        /*00de*/ 	.short	0x0038


	//----- nvinfo : EIATTR_SW_WAR
	.align		4
.L_54:
        /*00e0*/ 	.byte	0x04, 0x36
        /*00e2*/ 	.short	(.L_56 - .L_55)
.L_55:
        /*00e4*/ 	.word	0x00000008
.L_56:


//--------------------- .nv.callgraph             --------------------------
	.section	.nv.callgraph,"",@"SHT_CUDA_CALLGRAPH"
	.align	4
	.sectionentsize	8
	.align		4
        /*0000*/ 	.word	0x00000000
	.align		4
        /*0004*/ 	.word	0xffffffff
	.align		4
        /*0008*/ 	.word	index@(_Z12print_kernelv)
	.align		4
        /*000c*/ 	.word	index@(vprintf)
	.align		4
        /*0010*/ 	.word	index@(_Z15run_single_stepPviP3CSRS_PiS_S2_)
	.align		4
        /*0014*/ 	.word	index@(__assertfail)
	.align		4
        /*0018*/ 	.word	0x00000000
	.align		4
        /*001c*/ 	.word	0xfffffffe
	.align		4
        /*0020*/ 	.word	0x00000000
	.align		4
        /*0024*/ 	.word	0xfffffffd
	.align		4
        /*0028*/ 	.word	0x00000000
	.align		4
        /*002c*/ 	.word	0xfffffffc


//--------------------- .nv.constant4             --------------------------
	.section	.nv.constant4,"a",@progbits
	.align	8
	.align		8
.nv.constant4:
        /*0000*/ 	.dword	vprintf
	.align		8
        /*0008*/ 	.dword	__unnamed_1
	.align		8
        /*0010*/ 	.dword	__unnamed_2
	.align		8
        /*0018*/ 	.dword	$str$3
	.align		8
        /*0020*/ 	.dword	$str$4
	.align		8
        /*0028*/ 	.dword	$str$5
	.align		8
        /*0030*/ 	.dword	__assertfail


//--------------------- .text._Z12print_kernelv   --------------------------
	.section	.text._Z12print_kernelv,"ax",@progbits
	.align	128
        .global         _Z12print_kernelv
        .type           _Z12print_kernelv,@function
        .size           _Z12print_kernelv,(.L_x_34 - _Z12print_kernelv)
        .other          _Z12print_kernelv,@"STO_CUDA_ENTRY STV_DEFAULT"
_Z12print_kernelv:
.text._Z12print_kernelv:
[----:B------:R-:W0:Y:S01]  /*0000*/  LDC R1, c[0x0][0x37c] ;  /* 0x0000df00ff017b82 */ /* 0x000e220000000800 */
[----:B------:R-:W1:Y:S01]  /*0010*/  S2R R8, SR_CTAID.X ;  /* 0x0000000000087919 */ /* 0x000e620000002500 */
[----:B0-----:R-:W-:Y:S01]  /*0020*/  VIADD R1, R1, 0xfffffff8 ;  /* 0xfffffff801017836 */ /* 0x001fe20000000000 */
[----:B------:R-:W-:Y:S01]  /*0030*/  MOV R0, 0x0 ;  /* 0x0000000000007802 */ /* 0x000fe20000000f00 */
[----:B------:R-:W0:Y:S01]  /*0040*/  LDCU UR4, c[0x0][0x2f8] ;  /* 0x00005f00ff0477ac */ /* 0x000e220008000800 */
[----:B------:R-:W1:Y:S03]  /*0050*/  S2R R9, SR_TID.X ;  /* 0x0000000000097919 */ /* 0x000e660000002100 */
[----:B------:R2:W3:Y:S01]  /*0060*/  LDC.64 R2, c[0x4][R0] ;  /* 0x0100000000027b82 */ /* 0x0004e20000000a00 */
[----:B------:R-:W4:Y:S01]  /*0070*/  LDCU.64 UR6, c[0x4][0x18] ;  /* 0x01000300ff0677ac */ /* 0x000f220008000a00 */
[----:B------:R-:W5:Y:S01]  /*0080*/  LDCU UR5, c[0x0][0x2fc] ;  /* 0x00005f80ff0577ac */ /* 0x000f620008000800 */
[----:B0-----:R-:W-:Y:S01]  /*0090*/  IADD3 R6, P0, PT, R1, UR4, RZ ;  /* 0x0000000401067c10 */ /* 0x001fe2000ff1e0ff */
[----:B----4-:R-:W-:Y:S01]  /*00a0*/  IMAD.U32 R4, RZ, RZ, UR6 ;  /* 0x00000006ff047e24 */ /* 0x010fe2000f8e00ff */
[----:B------:R-:W-:-:S03]  /*00b0*/  MOV R5, UR7 ;  /* 0x0000000700057c02 */ /* 0x000fc60008000f00 */
[----:B-----5:R-:W-:Y:S01]  /*00c0*/  IMAD.X R7, RZ, RZ, UR5, P0 ;  /* 0x00000005ff077e24 */ /* 0x020fe200080e06ff */
[----:B-1----:R2:W-:Y:S07]  /*00d0*/  STL.64 [R1], R8 ;  /* 0x0000000801007387 */ /* 0x0025ee0000100a00 */
[----:B------:R-:W-:-:S07]  /*00e0*/  LEPC R20, `(.L_x_0) ;  /* 0x000000001014794e */ /* 0x000fce0000000000 */
[----:B--23--:R-:W-:Y:S05]  /*00f0*/  CALL.ABS.NOINC R2 ;  /* 0x0000000002007343 */ /* 0x00cfea0003c00000 */
.L_x_0:
[----:B------:R-:W-:Y:S05]  /*0100*/  EXIT ;  /* 0x000000000000794d */ /* 0x000fea0003800000 */
.L_x_1:
[----:B------:R-:W-:-:S00]  /*0110*/  BRA `(.L_x_1) ;  /* 0xfffffffc00fc7947 */ /* 0x000fc0000383ffff */
[----:B------:R-:W-:-:S00]  /*0120*/  NOP ;  /* 0x0000000000007918 */ /* 0x000fc00000000000 */
        /* <DEDUP_REMOVED lines=13> */
.L_x_34:


//--------------------- .text._Z15run_single_stepPviP3CSRS_PiS_S2_ --------------------------
	.section	.text._Z15run_single_stepPviP3CSRS_PiS_S2_,"ax",@progbits
	.align	128
        .global         _Z15run_single_stepPviP3CSRS_PiS_S2_
        .type           _Z15run_single_stepPviP3CSRS_PiS_S2_,@function
        .size           _Z15run_single_stepPviP3CSRS_PiS_S2_,(.L_x_35 - _Z15run_single_stepPviP3CSRS_PiS_S2_)
        .other          _Z15run_single_stepPviP3CSRS_PiS_S2_,@"STO_CUDA_ENTRY STV_DEFAULT"
_Z15run_single_stepPviP3CSRS_PiS_S2_:
.text._Z15run_single_stepPviP3CSRS_PiS_S2_:
[----:B------:R-:W0:Y:S08]  /*0000*/  LDC R1, c[0x0][0x37c] ;  /* 0x0000df00ff017b82 */ /* 0x000e300000000800 */
[----:B------:R-:W1:Y:S01]  /*0010*/  LDC R0, c[0x0][0x388] ;  /* 0x0000e200ff007b82 */ /* 0x000e620000000800 */
[----:B------:R-:W2:Y:S01]  /*0020*/  S2R R5, SR_TID.X ;  /* 0x0000000000057919 */ /* 0x000ea20000002100 */
[----:B0-----:R-:W-:-:S06]  /*0030*/  VIADD R1, R1, 0xfffffe60 ;  /* 0xfffffe6001017836 */ /* 0x001fcc0000000000 */
[----:B------:R-:W2:Y:S08]  /*0040*/  S2UR UR4, SR_CTAID.X ;  /* 0x00000000000479c3 */ /* 0x000eb00000002500 */
[----:B------:R-:W2:Y:S01]  /*0050*/  LDC R24, c[0x0][0x360] ;  /* 0x0000d800ff187b82 */ /* 0x000ea20000000800 */
[----:B-1----:R-:W-:-:S13]  /*0060*/  ISETP.GE.AND P0, PT, R0, 0x10000, PT ;  /* 0x000100000000780c */ /* 0x002fda0003f06270 */
[----:B------:R-:W-:Y:S01]  /*0070*/  @P0 SHF.R.U32.HI R3, RZ, 0x10, R0 ;  /* 0x00000010ff030819 */ /* 0x000fe20000011600 */
[----:B--2---:R-:W-:-:S04]  /*0080*/  IMAD R24, R24, UR4, R5 ;  /* 0x0000000418187c24 */ /* 0x004fc8000f8e0205 */
[----:B------:R-:W-:-:S05]  /*0090*/  @P0 IMAD R24, R24, R3, R24 ;  /* 0x0000000318180224 */ /* 0x000fca00078e0218 */
[----:B------:R-:W-:-:S04]  /*00a0*/  @P0 IADD3 R3, PT, PT, R3, 0x1, R24 ;  /* 0x0000000103030810 */ /* 0x000fc80007ffe018 */
[----:B------:R-:W-:Y:S01]  /*00b0*/  @P0 VIMNMX R23, PT, PT, R3, R0, PT ;  /* 0x0000000003170248 */ /* 0x000fe20003fe0100 */
[----:B------:R-:W-:Y:S06]  /*00c0*/  @P0 BRA `(.L_x_2) ;  /* 0x00000000000c0947 */ /* 0x000fec0003800000 */
[----:B------:R-:W-:-:S13]  /*00d0*/  ISETP.GE.AND P0, PT, R24, R0, PT ;  /* 0x000000001800720c */ /* 0x000fda0003f06270 */
[----:B------:R-:W-:Y:S05]  /*00e0*/  @P0 EXIT ;  /* 0x000000000000094d */ /* 0x000fea0003800000 */
[----:B------:R-:W-:-:S07]  /*00f0*/  VIADD R23, R24, 0x1 ;  /* 0x0000000118177836 */ /* 0x000fce0000000000 */
.L_x_2:
[----:B------:R-:W-:-:S13]  /*0100*/  ISETP.GE.AND P0, PT, R24, R23, PT ;  /* 0x000000171800720c */ /* 0x000fda0003f06270 */
[----:B------:R-:W-:Y:S05]  /*0110*/  @P0 EXIT ;  /* 0x000000000000094d */ /* 0x000fea0003800000 */
[----:B------:R-:W0:Y:S02]  /*0120*/  LDCU.64 UR36, c[0x0][0x358] ;  /* 0x00006b00ff2477ac */ /* 0x000e240008000a00 */
.L_x_32:
[----:B------:R-:W1:Y:S01]  /*0130*/  LDC.64 R30, c[0x0][0x380] ;  /* 0x0000e000ff1e7b82 */ /* 0x000e620000000a00 */
[----:B------:R-:W-:Y:S01]  /*0140*/  BSSY B8, `(.L_x_3) ;  /* 0x00002a7000087945 */ /* 0x000fe20003800000 */
[----:B------:R-:W-:Y:S02]  /*0150*/  IMAD.MOV.U32 R22, RZ, RZ, RZ ;  /* 0x000000ffff167224 */ /* 0x000fe400078e00ff */
[----:B01----:R-:W-:-:S07]  /*0160*/  IMAD.WIDE R30, R24, 0x19f, R30 ;  /* 0x0000019f181e7825 */ /* 0x003fce00078e021e */
.L_x_31:
[----:B------:R-:W-:-:S05]  /*0170*/  LEA.HI R2, P0, R22, R30, RZ, 0x1d ;  /* 0x0000001e16027211 */ /* 0x000fca000781e8ff */
[----:B------:R-:W-:-:S05]  /*0180*/  IMAD.X R3, RZ, RZ, R31, P0 ;  /* 0x000000ffff037224 */ /* 0x000fca00000e061f */
[----:B0-----:R-:W2:Y:S01]  /*0190*/  LDG.E.U8 R2, desc[UR36][R2.64] ;  /* 0x0000002402027981 */ /* 0x001ea2000c1e1100 */
[----:B------:R-:W-:Y:S01]  /*01a0*/  LOP3.LUT R5, R22, 0x7, RZ, 0xc0, !PT ;  /* 0x0000000716057812 */ /* 0x000fe200078ec0ff */
[----:B------:R-:W-:Y:S03]  /*01b0*/  BSSY B7, `(.L_x_4) ;  /* 0x000029c000077945 */ /* 0x000fe60003800000 */
[----:B--2---:R-:W-:-:S04]  /*01c0*/  SHF.R.U32.HI R5, RZ, R5, R2 ;  /* 0x00000005ff057219 */ /* 0x004fc80000011602 */
[----:B------:R-:W-:-:S04]  /*01d0*/  LOP3.LUT R5, R5, 0x1, RZ, 0xc0, !PT ;  /* 0x0000000105057812 */ /* 0x000fc800078ec0ff */
[----:B------:R-:W-:-:S13]  /*01e0*/  ISETP.NE.U32.AND P0, PT, R5, 0x1, PT ;  /* 0x000000010500780c */ /* 0x000fda0003f05070 */
[----:B------:R-:W-:Y:S05]  /*01f0*/  @P0 BRA `(.L_x_5) ;  /* 0x00000028005c0947 */ /* 0x000fea0003800000 */
[----:B------:R-:W0:Y:S02]  /*0200*/  LDC.64 R2, c[0x0][0x390] ;  /* 0x0000e400ff027b82 */ /* 0x000e240000000a00 */
[----:B0-----:R-:W2:Y:S01]  /*0210*/  LDG.E R3, desc[UR36][R2.64+0xae64] ;  /* 0x00ae642402037981 */ /* 0x001ea2000c1e1900 */
[----:B------:R-:W-:Y:S01]  /*0220*/  BSSY.RECONVERGENT B6, `(.L_x_6) ;  /* 0x0000013000067945 */ /* 0x000fe20003800200 */
[----:B--2---:R-:W-:-:S13]  /*0230*/  ISETP.GE.AND P0, PT, R22, R3, PT ;  /* 0x000000031600720c */ /* 0x004fda0003f06270 */
[----:B------:R-:W-:Y:S05]  /*0240*/  @!P0 BRA `(.L_x_7) ;  /* 0x0000000000408947 */ /* 0x000fea0003800000 */
[----:B------:R-:W-:Y:S01]  /*0250*/  MOV R2, 0x30 ;  /* 0x0000003000027802 */ /* 0x000fe20000000f00 */
[----:B------:R-:W0:Y:S01]  /*0260*/  LDCU.64 UR4, c[0x4][0x20] ;  /* 0x01000400ff0477ac */ /* 0x000e220008000a00 */
[----:B------:R-:W-:Y:S02]  /*0270*/  IMAD.MOV.U32 R8, RZ, RZ, 0x83 ;  /* 0x00000083ff087424 */ /* 0x000fe400078e00ff */
[----:B------:R-:W-:Y:S01]  /*0280*/  IMAD.MOV.U32 R12, RZ, RZ, 0x1 ;  /* 0x00000001ff0c7424 */ /* 0x000fe200078e00ff */
[----:B------:R-:W1:Y:S01]  /*0290*/  LDCU.64 UR6, c[0x4][0x28] ;  /* 0x01000500ff0677ac */ /* 0x000e620008000a00 */
[----:B------:R-:W2:Y:S01]  /*02a0*/  LDC.64 R2, c[0x4][R2] ;  /* 0x0100000002027b82 */ /* 0x000ea20000000a00 */
[----:B------:R-:W-:Y:S01]  /*02b0*/  IMAD.MOV.U32 R13, RZ, RZ, RZ ;  /* 0x000000ffff0d7224 */ /* 0x000fe200078e00ff */
[----:B------:R-:W3:Y:S01]  /*02c0*/  LDCU.64 UR8, c[0x4][0x8] ;  /* 0x01000100ff0877ac */ /* 0x000ee20008000a00 */
[----:B0-----:R-:W-:Y:S02]  /*02d0*/  IMAD.U32 R4, RZ, RZ, UR4 ;  /* 0x00000004ff047e24 */ /* 0x001fe4000f8e00ff */
[----:B------:R-:W-:-:S02]  /*02e0*/  IMAD.U32 R5, RZ, RZ, UR5 ;  /* 0x00000005ff057e24 */ /* 0x000fc4000f8e00ff */
[----:B-1----:R-:W-:Y:S02]  /*02f0*/  IMAD.U32 R6, RZ, RZ, UR6 ;  /* 0x00000006ff067e24 */ /* 0x002fe4000f8e00ff */
[----:B------:R-:W-:Y:S02]  /*0300*/  IMAD.U32 R7, RZ, RZ, UR7 ;  /* 0x00000007ff077e24 */ /* 0x000fe4000f8e00ff */
[----:B---3--:R-:W-:Y:S02]  /*0310*/  IMAD.U32 R10, RZ, RZ, UR8 ;  /* 0x00000008ff0a7e24 */ /* 0x008fe4000f8e00ff */
[----:B------:R-:W-:-:S07]  /*0320*/  IMAD.U32 R11, RZ, RZ, UR9 ;  /* 0x00000009ff0b7e24 */ /* 0x000fce000f8e00ff */
[----:B------:R-:W-:-:S07]  /*0330*/  LEPC R20, `(.L_x_7) ;  /* 0x000000001014794e */ /* 0x000fce0000000000 */
[----:B--2---:R-:W-:Y:S05]  /*0340*/  CALL.ABS.NOINC R2 ;  /* 0x0000000002007343 */ /* 0x004fea0003c00000 */
.L_x_7:
[----:B------:R-:W-:Y:S05]  /*0350*/  BSYNC.RECONVERGENT B6 ;  /* 0x0000000000067941 */ /* 0x000fea0003800200 */
.L_x_6:
[----:B------:R-:W0:Y:S02]  /*0360*/  LDC.64 R28, c[0x0][0x390] ;  /* 0x0000e400ff1c7b82 */ /* 0x000e240000000a00 */
[----:B0-----:R-:W-:-:S05]  /*0370*/  IMAD.WIDE.U32 R28, R22, 0x8, R28 ;  /* 0x00000008161c7825 */ /* 0x001fca00078e001c */
[----:B------:R0:W5:Y:S01]  /*0380*/  LDG.E.S16 R19, desc[UR36][R28.64+0x4] ;  /* 0x000004241c137981 */ /* 0x000162000c1e1700 */
[----:B------:R-:W-:Y:S01]  /*0390*/  BSSY B6, `(.L_x_5) ;  /* 0x000027d000067945 */ /* 0x000fe20003800000 */
.L_x_30:
[----:B-1----:R-:W1:Y:S02]  /*03a0*/  LDC.64 R2, c[0x0][0x390] ;  /* 0x0000e400ff027b82 */ /* 0x002e640000000a00 */
[----:B-12---:R-:W2:Y:S01]  /*03b0*/  LDG.E R3, desc[UR36][R2.64+0xae64] ;  /* 0x00ae642402037981 */ /* 0x006ea2000c1e1900 */
[----:B------:R-:W-:Y:S05]  /*03c0*/  YIELD ;  /* 0x0000000000007946 */ /* 0x000fea0003800000 */
[----:B------:R-:W-:Y:S01]  /*03d0*/  BSSY.RECONVERGENT B9, `(.L_x_8) ;  /* 0x0000013000097945 */ /* 0x000fe20003800200 */
[----:B--2---:R-:W-:-:S13]  /*03e0*/  ISETP.GE.AND P0, PT, R22, R3, PT ;  /* 0x000000031600720c */ /* 0x004fda0003f06270 */
[----:B0-----:R-:W-:Y:S05]  /*03f0*/  @!P0 BRA `(.L_x_9) ;  /* 0x0000000000408947 */ /* 0x001fea0003800000 */
[----:B------:R-:W-:Y:S01]  /*0400*/  MOV R2, 0x30 ;  /* 0x0000003000027802 */ /* 0x000fe20000000f00 */
[----:B------:R-:W1:Y:S01]  /*0410*/  LDCU.64 UR6, c[0x4][0x20] ;  /* 0x01000400ff0677ac */ /* 0x000e620008000a00 */
[----:B------:R-:W-:Y:S02]  /*0420*/  IMAD.MOV.U32 R8, RZ, RZ, 0x8a ;  /* 0x0000008aff087424 */ /* 0x000fe400078e00ff */
[----:B------:R-:W-:Y:S01]  /*0430*/  IMAD.MOV.U32 R12, RZ, RZ, 0x1 ;  /* 0x00000001ff0c7424 */ /* 0x000fe200078e00ff */
[----:B------:R-:W2:Y:S01]  /*0440*/  LDCU.64 UR8, c[0x4][0x28] ;  /* 0x01000500ff0877ac */ /* 0x000ea20008000a00 */
[----:B------:R-:W3:Y:S01]  /*0450*/  LDC.64 R2, c[0x4][R2] ;  /* 0x0100000002027b82 */ /* 0x000ee20000000a00 */
[----:B------:R-:W-:Y:S01]  /*0460*/  IMAD.MOV.U32 R13, RZ, RZ, RZ ;  /* 0x000000ffff0d7224 */ /* 0x000fe200078e00ff */
[----:B------:R-:W4:Y:S01]  /*0470*/  LDCU.64 UR4, c[0x4][0x10] ;  /* 0x01000200ff0477ac */ /* 0x000f220008000a00 */
[----:B-1----:R-:W-:Y:S02]  /*0480*/  IMAD.U32 R4, RZ, RZ, UR6 ;  /* 0x00000006ff047e24 */ /* 0x002fe4000f8e00ff */
[----:B------:R-:W-:-:S02]  /*0490*/  IMAD.U32 R5, RZ, RZ, UR7 ;  /* 0x00000007ff057e24 */ /* 0x000fc4000f8e00ff */
[----:B--2---:R-:W-:Y:S02]  /*04a0*/  IMAD.U32 R6, RZ, RZ, UR8 ;  /* 0x00000008ff067e24 */ /* 0x004fe4000f8e00ff */
[----:B------:R-:W-:Y:S02]  /*04b0*/  IMAD.U32 R7, RZ, RZ, UR9 ;  /* 0x00000009ff077e24 */ /* 0x000fe4000f8e00ff */
[----:B----4-:R-:W-:Y:S02]  /*04c0*/  IMAD.U32 R10, RZ, RZ, UR4 ;  /* 0x00000004ff0a7e24 */ /* 0x010fe4000f8e00ff */
[----:B------:R-:W-:-:S07]  /*04d0*/  IMAD.U32 R11, RZ, RZ, UR5 ;  /* 0x00000005ff0b7e24 */ /* 0x000fce000f8e00ff */
[----:B------:R-:W-:-:S07]  /*04e0*/  LEPC R20, `(.L_x_9) ;  /* 0x000000001014794e */ /* 0x000fce0000000000 */
[----:B0--3-5:R-:W-:Y:S05]  /*04f0*/  CALL.ABS.NOINC R2 ;  /* 0x0000000002007343 */ /* 0x029fea0003c00000 */
.L_x_9:
[----:B------:R-:W-:Y:S05]  /*0500*/  BSYNC.RECONVERGENT B9 ;  /* 0x0000000000097941 */ /* 0x000fea0003800200 */
.L_x_8:
[----:B------:R-:W2:Y:S02]  /*0510*/  LDG.E.S16 R0, desc[UR36][R28.64+0x6] ;  /* 0x000006241c007981 */ /* 0x000ea4000c1e1700 */
[----:B--2--5:R-:W-:-:S13]  /*0520*/  ISETP.GT.AND P0, PT, R19, R0, PT ;  /* 0x000000001300720c */ /* 0x024fda0003f04270 */
[----:B------:R-:W-:Y:S05]  /*0530*/  @P0 BRA `(.L_x_10) ;  /* 0x0000002400880947 */ /* 0x000fea0003800000 */
[----:B------:R-:W1:Y:S02]  /*0540*/  LDC.64 R4, c[0x0][0x390] ;  /* 0x0000e400ff047b82 */ /* 0x000e640000000a00 */
[----:B-1----:R-:W-:-:S06]  /*0550*/  IMAD.WIDE R4, R19, 0x2, R4 ;  /* 0x0000000213047825 */ /* 0x002fcc00078e0204 */
[----:B------:R-:W2:Y:S02]  /*0560*/  LDG.E.U16 R4, desc[UR36][R4.64+0x6780] ;  /* 0x0067802404047981 */ /* 0x000ea4000c1e1500 */
[----:B--2---:R-:W-:-:S04]  /*0570*/  PRMT R0, R4, 0x9910, RZ ;  /* 0x0000991004007816 */ /* 0x004fc800000000ff */
[----:B------:R-:W-:-:S04]  /*0580*/  SHF.R.S32.HI R0, RZ, 0xf, R0 ;  /* 0x0000000fff007819 */ /* 0x000fc80000011400 */
[----:B------:R-:W-:-:S04]  /*0590*/  LOP3.LUT R3, R0, 0xffff, RZ, 0xc0, !PT ;  /* 0x0000ffff00037812 */ /* 0x000fc800078ec0ff */
[----:B------:R-:W-:-:S04]  /*05a0*/  LEA.HI R0, R3, R4, RZ, 0x13 ;  /* 0x0000000403007211 */ /* 0x000fc800078f98ff */
[----:B------:R-:W-:-:S04]  /*05b0*/  PRMT R0, R0, 0x9910, RZ ;  /* 0x0000991000007816 */ /* 0x000fc800000000ff */
[----:B------:R-:W-:-:S04]  /*05c0*/  SHF.R.S32.HI R0, RZ, 0x3, R0 ;  /* 0x00000003ff007819 */ /* 0x000fc80000011400 */
[----:B------:R-:W-:-:S04]  /*05d0*/  PRMT R3, R0, 0x9910, RZ ;  /* 0x0000991000037816 */ /* 0x000fc800000000ff */
[----:B------:R-:W-:-:S04]  /*05e0*/  IADD3 R6, P0, PT, R30, R3, RZ ;  /* 0x000000031e067210 */ /* 0x000fc80007f1e0ff */
[----:B------:R-:W-:-:S06]  /*05f0*/  LEA.HI.X.SX32 R7, R3, R31, 0x1, P0 ;  /* 0x0000001f03077211 */ /* 0x000fcc00000f0eff */
[----:B------:R-:W2:Y:S01]  /*0600*/  LDG.E.U8 R7, desc[UR36][R6.64] ;  /* 0x0000002406077981 */ /* 0x000ea2000c1e1100 */
[----:B------:R-:W-:Y:S01]  /*0610*/  LOP3.LUT R4, R4, 0x7, RZ, 0xc0, !PT ;  /* 0x0000000704047812 */ /* 0x000fe200078ec0ff */
[----:B------:R-:W-:Y:S01]  /*0620*/  IMAD.MOV.U32 R5, RZ, RZ, 0x1 ;  /* 0x00000001ff057424 */ /* 0x000fe200078e00ff */
[----:B------:R-:W-:Y:S02]  /*0630*/  BSSY.RECONVERGENT B0, `(.L_x_11) ;  /* 0x0000250000007945 */ /* 0x000fe40003800200 */
[----:B------:R-:W-:-:S04]  /*0640*/  ISETP.GT.U32.AND P0, PT, R4, 0xffff, PT ;  /* 0x0000ffff0400780c */ /* 0x000fc80003f04070 */
[----:B------:R-:W-:Y:S01]  /*0650*/  SEL R4, R4, 0xffff, !P0 ;  /* 0x0000ffff04047807 */ /* 0x000fe20004000000 */
[----:B------:R-:W1:Y:S05]  /*0660*/  BMOV.32.CLEAR R25, B0 ;  /* 0x0000000000197355 */ /* 0x000e6a0000100000 */
[----:B------:R-:W-:-:S04]  /*0670*/  LOP3.LUT R4, R4, 0xffff, RZ, 0xc0, !PT ;  /* 0x0000ffff04047812 */ /* 0x000fc800078ec0ff */
[----:B------:R-:W-:-:S04]  /*0680*/  SHF.L.U32 R4, R5, R4, RZ ;  /* 0x0000000405047219 */ /* 0x000fc800000006ff */
[----:B--2---:R-:W-:-:S04]  /*0690*/  LOP3.LUT R0, R4, R7, RZ, 0xc0, !PT ;  /* 0x0000000704007212 */ /* 0x004fc800078ec0ff */
[----:B------:R-:W-:-:S04]  /*06a0*/  PRMT R0, R0, 0x9910, RZ ;  /* 0x0000991000007816 */ /* 0x000fc800000000ff */
[----:B------:R-:W-:-:S13]  /*06b0*/  ISETP.NE.AND P0, PT, R0, RZ, PT ;  /* 0x000000ff0000720c */ /* 0x000fda0003f05270 */
[----:B-1----:R-:W-:Y:S05]  /*06c0*/  @P0 BRA `(.L_x_12) ;  /* 0x0000002400140947 */ /* 0x002fea0003800000 */
[----:B------:R-:W2:Y:S01]  /*06d0*/  LDG.E.U8 R2, desc[UR36][R30.64] ;  /* 0x000000241e027981 */ /* 0x000ea2000c1e1100 */
[----:B------:R-:W-:Y:S01]  /*06e0*/  BSSY.RECONVERGENT B0, `(.L_x_13) ;  /* 0x0000096000007945 */ /* 0x000fe20003800200 */
[----:B------:R-:W-:Y:S02]  /*06f0*/  IMAD.MOV.U32 R0, RZ, RZ, 0x1 ;  /* 0x00000001ff007424 */ /* 0x000fe400078e00ff */
[----:B------:R-:W-:Y:S01]  /*0700*/  IMAD.MOV.U32 R5, RZ, RZ, RZ ;  /* 0x000000ffff057224 */ /* 0x000fe200078e00ff */
[----:B--2---:R1:W-:Y:S06]  /*0710*/  STL.U8 [R1], R2 ;  /* 0x0000000201007387 */ /* 0x0043ec0000100000 */
.L_x_14:
[----:B------:R-:W-:-:S05]  /*0720*/  IADD3 R6, P0, PT, R30, R0, RZ ;  /* 0x000000001e067210 */ /* 0x000fca0007f1e0ff */
[----:B------:R-:W-:-:S05]  /*0730*/  IMAD.X R7, R31, 0x1, R5, P0 ;  /* 0x000000011f077824 */ /* 0x000fca00000e0605 */
[----:B0-----:R-:W2:Y:S01]  /*0740*/  LDG.E.U8 R9, desc[UR36][R6.64+0x44] ;  /* 0x0000442406097981 */ /* 0x001ea2000c1e1100 */
[----:B-1----:R-:W-:-:S03]  /*0750*/  IMAD.IADD R2, R1, 0x1, R0 ;  /* 0x0000000101027824 */ /* 0x002fc600078e0200 */
[----:B------:R-:W3:Y:S04]  /*0760*/  LDG.E.U8 R11, desc[UR36][R6.64] ;  /* 0x00000024060b7981 */ /* 0x000ee8000c1e1100 */
[----:B------:R-:W4:Y:S04]  /*0770*/  LDG.E.U8 R13, desc[UR36][R6.64+0x1] ;  /* 0x00000124060d7981 */ /* 0x000f28000c1e1100 */
[----:B------:R-:W5:Y:S04]  /*0780*/  LDG.E.U8 R15, desc[UR36][R6.64+0x2] ;  /* 0x00000224060f7981 */ /* 0x000f68000c1e1100 */
        /* <DEDUP_REMOVED lines=8> */
[----:B--2---:R1:W-:Y:S04]  /*0810*/  STL.U8 [R2+0x44], R9 ;  /* 0x0000440902007387 */ /* 0x0043e80000100000 */
[----:B---3--:R2:W-:Y:S04]  /*0820*/  STL.U8 [R2], R11 ;  /* 0x0000000b02007387 */ /* 0x0085e80000100000 */
[----:B-1----:R-:W3:Y:S04]  /*0830*/  LDG.E.U8 R9, desc[UR36][R6.64+0xb] ;  /* 0x00000b2406097981 */ /* 0x002ee8000c1e1100 */
[----:B----4-:R1:W-:Y:S04]  /*0840*/  STL.U8 [R2+0x1], R13 ;  /* 0x0000010d02007387 */ /* 0x0103e80000100000 */
[----:B-----5:R4:W-:Y:S04]  /*0850*/  STL.U8 [R2+0x2], R15 ;  /* 0x0000020f02007387 */ /* 0x0209e80000100000 */
[----:B------:R5:W-:Y:S04]  /*0860*/  STL.U8 [R2+0x3], R17 ;  /* 0x0000031102007387 */ /* 0x000be80000100000 */
[----:B------:R0:W-:Y:S04]  /*0870*/  STL.U8 [R2+0x4], R21 ;  /* 0x0000041502007387 */ /* 0x0001e80000100000 */
[----:B------:R0:W-:Y:S04]  /*0880*/  STL.U8 [R2+0x5], R27 ;  /* 0x0000051b02007387 */ /* 0x0001e80000100000 */
[----:B------:R0:W-:Y:S04]  /*0890*/  STL.U8 [R2+0x6], R33 ;  /* 0x0000062102007387 */ /* 0x0001e80000100000 */
[----:B------:R0:W-:Y:S04]  /*08a0*/  STL.U8 [R2+0x7], R35 ;  /* 0x0000072302007387 */ /* 0x0001e80000100000 */
[----:B------:R0:W-:Y:S04]  /*08b0*/  STL.U8 [R2+0x8], R37 ;  /* 0x0000082502007387 */ /* 0x0001e80000100000 */
[----:B------:R0:W-:Y:S04]  /*08c0*/  STL.U8 [R2+0x9], R8 ;  /* 0x0000090802007387 */ /* 0x0001e80000100000 */
[----:B--2---:R-:W2:Y:S04]  /*08d0*/  LDG.E.U8 R11, desc[UR36][R6.64+0xc] ;  /* 0x00000c24060b7981 */ /* 0x004ea8000c1e1100 */
[----:B-1----:R-:W2:Y:S04]  /*08e0*/  LDG.E.U8 R13, desc[UR36][R6.64+0xd] ;  /* 0x00000d24060d7981 */ /* 0x002ea8000c1e1100 */
[----:B----4-:R-:W4:Y:S04]  /*08f0*/  LDG.E.U8 R15, desc[UR36][R6.64+0xe] ;  /* 0x00000e24060f7981 */ /* 0x010f28000c1e1100 */
[----:B-----5:R-:W5:Y:S04]  /*0900*/  LDG.E.U8 R17, desc[UR36][R6.64+0xf] ;  /* 0x00000f2406117981 */ /* 0x020f68000c1e1100 */
[----:B0-----:R-:W5:Y:S04]  /*0910*/  LDG.E.U8 R21, desc[UR36][R6.64+0x10] ;  /* 0x0000102406157981 */ /* 0x001f68000c1e1100 */
[----:B------:R-:W5:Y:S04]  /*0920*/  LDG.E.U8 R27, desc[UR36][R6.64+0x11] ;  /* 0x00001124061b7981 */ /* 0x000f68000c1e1100 */
[----:B------:R-:W5:Y:S04]  /*0930*/  LDG.E.U8 R33, desc[UR36][R6.64+0x12] ;  /* 0x0000122406217981 */ /* 0x000f68000c1e1100 */
[----:B------:R-:W5:Y:S04]  /*0940*/  LDG.E.U8 R35, desc[UR36][R6.64+0x13] ;  /* 0x0000132406237981 */ /* 0x000f68000c1e1100 */
[----:B------:R-:W5:Y:S04]  /*0950*/  LDG.E.U8 R37, desc[UR36][R6.64+0x14] ;  /* 0x0000142406257981 */ /* 0x000f68000c1e1100 */
[----:B------:R-:W5:Y:S04]  /*0960*/  LDG.E.U8 R8, desc[UR36][R6.64+0x15] ;  /* 0x0000152406087981 */ /* 0x000f68000c1e1100 */
[----:B---3--:R0:W-:Y:S04]  /*0970*/  STL.U8 [R2+0xb], R9 ;  /* 0x00000b0902007387 */ /* 0x0081e80000100000 */
[----:B0-----:R-:W3:Y:S04]  /*0980*/  LDG.E.U8 R9, desc[UR36][R6.64+0x16] ;  /* 0x0000162406097981 */ /* 0x001ee8000c1e1100 */
[----:B--2---:R0:W-:Y:S04]  /*0990*/  STL.U8 [R2+0xc], R11 ;  /* 0x00000c0b02007387 */ /* 0x0041e80000100000 */
[----:B------:R1:W-:Y:S04]  /*09a0*/  STL.U8 [R2+0xd], R13 ;  /* 0x00000d0d02007387 */ /* 0x0003e80000100000 */
        /* <DEDUP_REMOVED lines=8> */
[----:B0-----:R-:W3:Y:S04]  /*0a30*/  LDG.E.U8 R11, desc[UR36][R6.64+0x17] ;  /* 0x00001724060b7981 */ /* 0x001ee8000c1e1100 */
[----:B-1----:R-:W3:Y:S04]  /*0a40*/  LDG.E.U8 R13, desc[UR36][R6.64+0x18] ;  /* 0x00001824060d7981 */ /* 0x002ee8000c1e1100 */
[----:B--2---:R-:W2:Y:S04]  /*0a50*/  LDG.E.U8 R15, desc[UR36][R6.64+0x19] ;  /* 0x00001924060f7981 */ /* 0x004ea8000c1e1100 */
[----:B----4-:R-:W4:Y:S04]  /*0a60*/  LDG.E.U8 R17, desc[UR36][R6.64+0x1a] ;  /* 0x00001a2406117981 */ /* 0x010f28000c1e1100 */
[----:B-----5:R-:W5:Y:S04]  /*0a70*/  LDG.E.U8 R21, desc[UR36][R6.64+0x1b] ;  /* 0x00001b2406157981 */ /* 0x020f68000c1e1100 */
[----:B------:R-:W5:Y:S04]  /*0a80*/  LDG.E.U8 R27, desc[UR36][R6.64+0x1c] ;  /* 0x00001c24061b7981 */ /* 0x000f68000c1e1100 */
[----:B------:R-:W5:Y:S04]  /*0a90*/  LDG.E.U8 R33, desc[UR36][R6.64+0x1d] ;  /* 0x00001d2406217981 */ /* 0x000f68000c1e1100 */
[----:B------:R-:W5:Y:S04]  /*0aa0*/  LDG.E.U8 R35, desc[UR36][R6.64+0x1e] ;  /* 0x00001e2406237981 */ /* 0x000f68000c1e1100 */
[----:B------:R-:W5:Y:S04]  /*0ab0*/  LDG.E.U8 R37, desc[UR36][R6.64+0x1f] ;  /* 0x00001f2406257981 */ /* 0x000f68000c1e1100 */
[----:B------:R-:W5:Y:S04]  /*0ac0*/  LDG.E.U8 R8, desc[UR36][R6.64+0x20] ;  /* 0x0000202406087981 */ /* 0x000f68000c1e1100 */
[----:B---3--:R0:W-:Y:S04]  /*0ad0*/  STL.U8 [R2+0x16], R9 ;  /* 0x0000160902007387 */ /* 0x0081e80000100000 */
[----:B0-----:R-:W3:Y:S04]  /*0ae0*/  LDG.E.U8 R9, desc[UR36][R6.64+0x21] ;  /* 0x0000212406097981 */ /* 0x001ee8000c1e1100 */
[----:B------:R0:W-:Y:S04]  /*0af0*/  STL.U8 [R2+0x17], R11 ;  /* 0x0000170b02007387 */ /* 0x0001e80000100000 */
[----:B------:R1:W-:Y:S04]  /*0b00*/  STL.U8 [R2+0x18], R13 ;  /* 0x0000180d02007387 */ /* 0x0003e80000100000 */
[----:B--2---:R2:W-:Y:S04]  /*0b10*/  STL.U8 [R2+0x19], R15 ;  /* 0x0000190f02007387 */ /* 0x0045e80000100000 */
[----:B----4-:R4:W-:Y:S04]  /*0b20*/  STL.U8 [R2+0x1a], R17 ;  /* 0x00001a1102007387 */ /* 0x0109e80000100000 */
[----:B-----5:R5:W-:Y:S04]  /*0b30*/  STL.U8 [R2+0x1b], R21 ;  /* 0x00001b1502007387 */ /* 0x020be80000100000 */
        /* <DEDUP_REMOVED lines=62> */
[----:B0-----:R-:W3:Y:S01]  /*0f20*/  LDG.E.U8 R9, desc[UR36][R6.64+0x42] ;  /* 0x0000422406097981 */ /* 0x001ee2000c1e1100 */
[----:B------:R-:W-:-:S03]  /*0f30*/  IADD3 R0, P0, PT, R0, 0x45, RZ ;  /* 0x0000004500007810 */ /* 0x000fc60007f1e0ff */
[----:B------:R0:W-:Y:S02]  /*0f40*/  STL.U8 [R2+0x43], R10 ;  /* 0x0000430a02007387 */ /* 0x0001e40000100000 */
[----:B------:R-:W-:Y:S01]  /*0f50*/  IMAD.X R5, RZ, RZ, R5, P0 ;  /* 0x000000ffff057224 */ /* 0x000fe200000e0605 */
[----:B------:R-:W-:-:S04]  /*0f60*/  ISETP.GE.U32.AND P0, PT, R0, 0x19f, PT ;  /* 0x0000019f0000780c */ /* 0x000fc80003f06070 */
[----:B------:R-:W-:Y:S01]  /*0f70*/  ISETP.GE.U32.AND.EX P0, PT, R5, RZ, PT, P0 ;  /* 0x000000ff0500720c */ /* 0x000fe20003f06100 */
        /* <DEDUP_REMOVED lines=10> */
[----:B---3--:R0:W-:Y:S01]  /*1020*/  STL.U8 [R2+0x42], R9 ;  /* 0x0000420902007387 */ /* 0x0081e20000100000 */
[----:B------:R-:W-:Y:S05]  /*1030*/  @!P0 BRA `(.L_x_14) ;  /* 0xfffffff400b88947 */ /* 0x000fea000383ffff */
[----:B------:R-:W-:Y:S05]  /*1040*/  BSYNC.RECONVERGENT B0 ;  /* 0x0000000000007941 */ /* 0x000fea0003800200 */
.L_x_13:
[----:B------:R-:W-:-:S05]  /*1050*/  IMAD.IADD R0, R1, 0x1, R3 ;  /* 0x0000000101007824 */ /* 0x000fca00078e0203 */
[----:B------:R-:W2:Y:S01]  /*1060*/  LDL.U8 R3, [R0] ;  /* 0x0000000000037983 */ /* 0x000ea20000100000 */
[----:B------:R-:W-:Y:S01]  /*1070*/  BSSY.RELIABLE B9, `(.L_x_15) ;  /* 0x0000062000097945 */ /* 0x000fe20003800100 */
[----:B------:R-:W-:Y:S01]  /*1080*/  IMAD.MOV.U32 R18, RZ, RZ, RZ ;  /* 0x000000ffff127224 */ /* 0x000fe200078e00ff */
[----:B--2---:R-:W-:-:S05]  /*1090*/  LOP3.LUT R3, R3, R4, RZ, 0xfc, !PT ;  /* 0x0000000403037212 */ /* 0x004fca00078efcff */
[----:B------:R1:W-:Y:S02]  /*10a0*/  STL.U8 [R0], R3 ;  /* 0x0000000300007387 */ /* 0x0003e40000100000 */
.L_x_26:
[----:B0-----:R-:W-:-:S05]  /*10b0*/  LEA.HI R2, R18, R1, RZ, 0x1d ;  /* 0x0000000112027211 */ /* 0x001fca00078fe8ff */
[----:B-1----:R-:W2:Y:S01]  /*10c0*/  LDL.U8 R0, [R2] ;  /* 0x0000000002007983 */ /* 0x002ea20000100000 */
[----:B------:R-:W-:Y:S01]  /*10d0*/  LOP3.LUT R3, R18, 0x7, RZ, 0xc0, !PT ;  /* 0x0000000712037812 */ /* 0x000fe200078ec0ff */
[----:B------:R-:W-:Y:S03]  /*10e0*/  BSSY.RELIABLE B10, `(.L_x_16) ;  /* 0x00000570000a7945 */ /* 0x000fe60003800100 */
[----:B--2---:R-:W-:-:S04]  /*10f0*/  SHF.R.U32.HI R0, RZ, R3, R0 ;  /* 0x00000003ff007219 */ /* 0x004fc80000011600 */
[----:B------:R-:W-:-:S04]  /*1100*/  LOP3.LUT R0, R0, 0x1, RZ, 0xc0, !PT ;  /* 0x0000000100007812 */ /* 0x000fc800078ec0ff */
[----:B------:R-:W-:-:S13]  /*1110*/  ISETP.NE.U32.AND P0, PT, R0, 0x1, PT ;  /* 0x000000010000780c */ /* 0x000fda0003f05070 */
[----:B------:R-:W-:Y:S05]  /*1120*/  @P0 BRA `(.L_x_17) ;  /* 0x0000000400480947 */ /* 0x000fea0003800000 */
[----:B------:R-:W0:Y:S01]  /*1130*/  LDC.64 R16, c[0x0][0x390] ;  /* 0x0000e400ff107b82 */ /* 0x000e220000000a00 */
[----:B------:R-:W-:Y:S02]  /*1140*/  IMAD.MOV.U32 R2, RZ, RZ, RZ ;  /* 0x000000ffff027224 */ /* 0x000fe400078e00ff */
[----:B0-----:R-:W-:-:S07]  /*1150*/  IMAD.WIDE.U32 R16, R18, 0x8, R16 ;  /* 0x0000000812107825 */ /* 0x001fce00078e0010 */
.L_x_25:
[----:B------:R-:W-:Y:S01]  /*1160*/  ISETP.NE.AND P0, PT, R18, R2, PT ;  /* 0x000000021200720c */ /* 0x000fe20003f05270 */
[----:B------:R-:W-:-:S12]  /*1170*/  BSSY.RELIABLE B11, `(.L_x_18) ;  /* 0x000004a0000b7945 */ /* 0x000fd80003800100 */
[----:B01----:R-:W-:Y:S05]  /*1180*/  @!P0 BRA `(.L_x_19) ;  /* 0x0000000400208947 */ /* 0x003fea0003800000 */
[----:B------:R-:W-:-:S05]  /*1190*/  LEA.HI R4, R2, R1, RZ, 0x1d ;  /* 0x0000000102047211 */ /* 0x000fca00078fe8ff */
[----:B------:R-:W2:Y:S01]  /*11a0*/  LDL.U8 R0, [R4] ;  /* 0x0000000004007983 */ /* 0x000ea20000100000 */
[----:B------:R-:W-:-:S04]  /*11b0*/  LOP3.LUT R3, R2, 0x7, RZ, 0xc0, !PT ;  /* 0x0000000702037812 */ /* 0x000fc800078ec0ff */
[----:B--2---:R-:W-:-:S04]  /*11c0*/  SHF.R.U32.HI R0, RZ, R3, R0 ;  /* 0x00000003ff007219 */ /* 0x004fc80000011600 */
[----:B------:R-:W-:-:S04]  /*11d0*/  LOP3.LUT R0, R0, 0x1, RZ, 0xc0, !PT ;  /* 0x0000000100007812 */ /* 0x000fc800078ec0ff */
[----:B------:R-:W-:-:S13]  /*11e0*/  ISETP.NE.U32.AND P0, PT, R0, 0x1, PT ;  /* 0x000000010000780c */ /* 0x000fda0003f05070 */
[----:B------:R-:W-:Y:S05]  /*11f0*/  @P0 BRA `(.L_x_19) ;  /* 0x0000000400040947 */ /* 0x000fea0003800000 */
[----:B------:R-:W0:Y:S02]  /*1200*/  LDC.64 R4, c[0x0][0x390] ;  /* 0x0000e400ff047b82 */ /* 0x000e240000000a00 */
[----:B0-----:R-:W2:Y:S01]  /*1210*/  LDG.E R5, desc[UR36][R4.64+0xae64] ;  /* 0x00ae642404057981 */ /* 0x001ea2000c1e1900 */
[----:B------:R-:W-:Y:S04]  /*1220*/  BSSY.RECONVERGENT B0, `(.L_x_20) ;  /* 0x0000017000007945 */ /* 0x000fe80003800200 */
[----:B------:R-:W0:Y:S05]  /*1230*/  BMOV.32.CLEAR R26, B0 ;  /* 0x00000000001a7355 */ /* 0x000e2a0000100000 */
[----:B--2---:R-:W-:-:S13]  /*1240*/  ISETP.GE.AND P0, PT, R18, R5, PT ;  /* 0x000000051200720c */ /* 0x004fda0003f06270 */
[----:B0-----:R-:W-:Y:S05]  /*1250*/  @!P0 BRA `(.L_x_21) ;  /* 0x0000000000488947 */ /* 0x001fea0003800000 */
        /* <DEDUP_REMOVED lines=9> */
[----:B------:R-:W-:Y:S01]  /*12f0*/  IMAD.U32 R5, RZ, RZ, UR5 ;  /* 0x00000005ff057e24 */ /* 0x000fe2000f8e00ff */
[----:B-1----:R-:W-:Y:S01]  /*1300*/  MOV R6, UR6 ;  /* 0x0000000600067c02 */ /* 0x002fe20008000f00 */
[----:B------:R-:W-:-:S02]  /*1310*/  IMAD.U32 R7, RZ, RZ, UR7 ;  /* 0x00000007ff077e24 */ /* 0x000fc4000f8e00ff */
[----:B---3--:R-:W-:Y:S02]  /*1320*/  IMAD.U32 R10, RZ, RZ, UR8 ;  /* 0x00000008ff0a7e24 */ /* 0x008fe4000f8e00ff */
[----:B------:R-:W-:Y:S01]  /*1330*/  IMAD.U32 R11, RZ, RZ, UR9 ;  /* 0x00000009ff0b7e24 */ /* 0x000fe2000f8e00ff */
[----:B------:R-:W-:Y:S05]  /*1340*/  BMOV.32.CLEAR RZ, B0 ;  /* 0x0000000000ff7355 */ /* 0x000fea0000100000 */
[----:B------:R-:W-:Y:S05]  /*1350*/  BMOV.32.CLEAR RZ, B5 ;  /* 0x0000000005ff7355 */ /* 0x000fea0000100000 */
[----:B------:R-:W-:-:S07]  /*1360*/  LEPC R20, `(.L_x_21) ;  /* 0x000000001014794e */ /* 0x000fce0000000000 */
[----:B--2---:R-:W-:Y:S05]  /*1370*/  CALL.ABS.NOINC R14 ;  /* 0x000000000e007343 */ /* 0x004fea0003c00000 */
.L_x_21:
[----:B------:R0:W-:Y:S05]  /*1380*/  BMOV.32 B0, R26 ;  /* 0x0000001a00007356 */ /* 0x0001ea0000000000 */
[----:B------:R-:W-:Y:S05]  /*1390*/  BSYNC.RECONVERGENT B0 ;  /* 0x0000000000007941 */ /* 0x000fea0003800200 */
.L_x_20:
[----:B0-----:R0:W5:Y:S02]  /*13a0*/  LDG.E.S16 R26, desc[UR36][R16.64+0x4] ;  /* 0x00000424101a7981 */ /* 0x001164000c1e1700 */
.L_x_24:
[----:B-1----:R-:W1:Y:S02]  /*13b0*/  LDC.64 R4, c[0x0][0x390] ;  /* 0x0000e400ff047b82 */ /* 0x002e640000000a00 */
[----:B-1----:R-:W2:Y:S01]  /*13c0*/  LDG.E R5, desc[UR36][R4.64+0xae64] ;  /* 0x00ae642404057981 */ /* 0x002ea2000c1e1900 */
[----:B------:R-:W-:Y:S04]  /*13d0*/  BSSY.RECONVERGENT B0, `(.L_x_22) ;  /* 0x0000017000007945 */ /* 0x000fe80003800200 */
[----:B------:R-:W1:Y:S05]  /*13e0*/  BMOV.32.CLEAR R27, B0 ;  /* 0x00000000001b7355 */ /* 0x000e6a0000100000 */
[----:B--2---:R-:W-:-:S13]  /*13f0*/  ISETP.GE.AND P0, PT, R18, R5, PT ;  /* 0x000000051200720c */ /* 0x004fda0003f06270 */
[----:B-1----:R-:W-:Y:S05]  /*1400*/  @!P0 BRA `(.L_x_23) ;  /* 0x0000000000488947 */ /* 0x002fea0003800000 */
        /* <DEDUP_REMOVED lines=13> */
[----:B------:R-:W-:Y:S01]  /*14e0*/  IMAD.U32 R11, RZ, RZ, UR9 ;  /* 0x00000009ff0b7e24 */ /* 0x000fe2000f8e00ff */
[----:B------:R-:W-:Y:S05]  /*14f0*/  BMOV.32.CLEAR RZ, B0 ;  /* 0x0000000000ff7355 */ /* 0x000fea0000100000 */
[----:B------:R-:W-:Y:S05]  /*1500*/  BMOV.32.CLEAR RZ, B5 ;  /* 0x0000000005ff7355 */ /* 0x000fea0000100000 */
[----:B------:R-:W-:-:S07]  /*1510*/  LEPC R20, `(.L_x_23) ;  /* 0x000000001014794e */ /* 0x000fce0000000000 */
[----:B0--3-5:R-:W-:Y:S05]  /*1520*/  CALL.ABS.NOINC R14 ;  /* 0x000000000e007343 */ /* 0x029fea0003c00000 */
.L_x_23:
[----:B------:R1:W-:Y:S05]  /*1530*/  BMOV.32 B0, R27 ;  /* 0x0000001b00007356 */ /* 0x0003ea0000000000 */
[----:B------:R-:W-:Y:S05]  /*1540*/  BSYNC.RECONVERGENT B0 ;  /* 0x0000000000007941 */ /* 0x000fea0003800200 */
.L_x_22:
[----:B------:R-:W2:Y:S02]  /*1550*/  LDG.E.S16 R3, desc[UR36][R16.64+0x6] ;  /* 0x0000062410037981 */ /* 0x000ea4000c1e1700 */
[----:B--2--5:R-:W-:-:S13]  /*1560*/  ISETP.GT.AND P0, PT, R26, R3, PT ;  /* 0x000000031a00720c */ /* 0x024fda0003f04270 */
[----:B------:R-:W-:Y:S05]  /*1570*/  @P0 BREAK.RELIABLE B11 ;  /* 0x00000000000b0942 */ /* 0x000fea0003800100 */
[----:B------:R-:W-:Y:S05]  /*1580*/  @P0 BREAK.RELIABLE B10 ;  /* 0x00000000000a0942 */ /* 0x000fea0003800100 */
[----:B------:R-:W-:Y:S05]  /*1590*/  @P0 BREAK.RELIABLE B9 ;  /* 0x0000000000090942 */ /* 0x000fea0003800100 */
[----:B------:R-:W-:Y:S05]  /*15a0*/  @P0 BRA `(.L_x_12) ;  /* 0x00000014005c0947 */ /* 0x000fea0003800000 */
[----:B------:R-:W2:Y:S02]  /*15b0*/  LDC.64 R4, c[0x0][0x390] ;  /* 0x0000e400ff047b82 */ /* 0x000ea40000000a00 */
[----:B--2---:R-:W-:-:S06]  /*15c0*/  IMAD.WIDE R4, R26, 0x2, R4 ;  /* 0x000000021a047825 */ /* 0x004fcc00078e0204 */
[----:B------:R-:W2:Y:S01]  /*15d0*/  LDG.E.S16 R5, desc[UR36][R4.64+0x6780] ;  /* 0x0067802404057981 */ /* 0x000ea2000c1e1700 */
[----:B------:R-:W-:Y:S01]  /*15e0*/  VIADD R26, R26, 0x1 ;  /* 0x000000011a1a7836 */ /* 0x000fe20000000000 */
[----:B--2---:R-:W-:-:S13]  /*15f0*/  ISETP.NE.AND P0, PT, R2, R5, PT ;  /* 0x000000050200720c */ /* 0x004fda0003f05270 */
[----:B------:R-:W-:Y:S05]  /*1600*/  @P0 BRA `(.L_x_24) ;  /* 0xfffffffc00680947 */ /* 0x000fea000383ffff */
.L_x_19:
[----:B------:R-:W-:Y:S05]  /*1610*/  BSYNC.RELIABLE B11 ;  /* 0x00000000000b7941 */ /* 0x000fea0003800100 */
.L_x_18:
[----:B------:R-:W-:-:S05]  /*1620*/  VIADD R2, R2, 0x1 ;  /* 0x0000000102027836 */ /* 0x000fca0000000000 */
[----:B------:R-:W-:-:S13]  /*1630*/  ISETP.NE.AND P0, PT, R2, 0xcf0, PT ;  /* 0x00000cf00200780c */ /* 0x000fda0003f05270 */
[----:B------:R-:W-:Y:S05]  /*1640*/  @P0 BRA `(.L_x_25) ;  /* 0xfffffff800c40947 */ /* 0x000fea000383ffff */
.L_x_17:
[----:B------:R-:W-:Y:S05]  /*1650*/  BSYNC.RELIABLE B10 ;  /* 0x00000000000a7941 */ /* 0x000fea0003800100 */
.L_x_16:
[----:B------:R-:W-:-:S04]  /*1660*/  IADD3 R18, PT, PT, R18, 0x1, RZ ;  /* 0x0000000112127810 */ /* 0x000fc80007ffe0ff */
[----:B------:R-:W-:-:S13]  /*1670*/  ISETP.NE.AND P0, PT, R18, 0xcf0, PT ;  /* 0x00000cf01200780c */ /* 0x000fda0003f05270 */
[----:B------:R-:W-:Y:S05]  /*1680*/  @P0 BRA `(.L_x_26) ;  /* 0xfffffff800880947 */ /* 0x000fea000383ffff */
[----:B------:R-:W-:Y:S05]  /*1690*/  BSYNC.RELIABLE B9 ;  /* 0x0000000000097941 */ /* 0x000fea0003800100 */
.L_x_15:
[----:B------:R-:W2:Y:S01]  /*16a0*/  S2R R8, SR_LANEID ;  /* 0x0000000000087919 */ /* 0x000ea20000000000 */
[----:B------:R-:W-:Y:S01]  /*16b0*/  VOTEU.ANY UR4, UPT, PT ;  /* 0x0000000000047886 */ /* 0x000fe200038e0100 */
[----:B------:R-:W3:Y:S01]  /*16c0*/  LDC.64 R10, c[0x0][0x3a0] ;  /* 0x0000e800ff0a7b82 */ /* 0x000ee20000000a00 */
[----:B------:R-:W2:Y:S01]  /*16d0*/  FLO.U32 R13, UR4 ;  /* 0x00000004000d7d00 */ /* 0x000ea200080e0000 */
[----:B------:R-:W4:Y:S01]  /*16e0*/  LDL.U8 R7, [R1] ;  /* 0x0000000001077983 */ /* 0x000f220000100000 */
[----:B------:R-:W5:Y:S05]  /*16f0*/  S2R R0, SR_LTMASK ;  /* 0x0000000000007919 */ /* 0x000f6a0000003900 */
[----:B------:R-:W0:Y:S01]  /*1700*/  LDC.64 R2, c[0x0][0x398] ;  /* 0x0000e600ff027b82 */ /* 0x000e220000000a00 */
[----:B------:R-:W3:Y:S01]  /*1710*/  POPC R9, UR4 ;  /* 0x0000000400097d09 */ /* 0x000ee20008000000 */
[----:B--2---:R-:W-:-:S13]  /*1720*/  ISETP.EQ.U32.AND P0, PT, R13, R8, PT ;  /* 0x000000080d00720c */ /* 0x004fda0003f02070 */
[----:B---3--:R-:W2:Y:S01]  /*1730*/  @P0 ATOMG.E.ADD.STRONG.GPU PT, R10, desc[UR36][R10.64], R9 ;  /* 0x800000090a0a09a8 */ /* 0x008ea200081ef124 */
[----:B-----5:R-:W-:-:S06]  /*1740*/  LOP3.LUT R6, R0, UR4, RZ, 0xc0, !PT ;  /* 0x0000000400067c12 */ /* 0x020fcc000f8ec0ff */
[----:B------:R-:W3:Y:S01]  /*1750*/  POPC R6, R6 ;  /* 0x0000000600067309 */ /* 0x000ee20000000000 */
[----:B------:R-:W-:Y:S01]  /*1760*/  BSSY.RECONVERGENT B0, `(.L_x_27) ;  /* 0x0000099000007945 */ /* 0x000fe20003800200 */
[----:B------:R-:W-:Y:S01]  /*1770*/  IMAD.MOV.U32 R4, RZ, RZ, 0x1 ;  /* 0x00000001ff047424 */ /* 0x000fe200078e00ff */
[----:B--2---:R-:W3:Y:S02]  /*1780*/  SHFL.IDX PT, R5, R10, R13, 0x1f ;  /* 0x00001f0d0a057589 */ /* 0x004ee400000e0000 */
[----:B---3--:R-:W-:-:S04]  /*1790*/  IMAD.IADD R5, R5, 0x1, R6 ;  /* 0x0000000105057824 */ /* 0x008fc800078e0206 */
[----:B0-----:R-:W-:-:S05]  /*17a0*/  IMAD.WIDE R2, R5, 0x19f, R2 ;  /* 0x0000019f05027825 */ /* 0x001fca00078e0202 */
[----:B----4-:R0:W-:Y:S01]  /*17b0*/  STG.E.U8 desc[UR36][R2.64], R7 ;  /* 0x0000000702007986 */ /* 0x0101e2000c101124 */
[----:B------:R-:W-:-:S07]  /*17c0*/  IMAD.MOV.U32 R5, RZ, RZ, RZ ;  /* 0x000000ffff057224 */ /* 0x000fce00078e00ff */
.L_x_28:
[----:B------:R-:W-:-:S05]  /*17d0*/  IMAD.IADD R9, R1, 0x1, R4 ;  /* 0x0000000101097824 */ /* 0x000fca00078e0204 */
[----:B0-----:R-:W2:Y:S04]  /*17e0*/  LDL.U8 R11, [R9+0x44] ;  /* 0x00004400090b7983 */ /* 0x001ea80000100000 */
[----:B------:R-:W3:Y:S04]  /*17f0*/  LDL.U8 R13, [R9] ;  /* 0x00000000090d7983 */ /* 0x000ee80000100000 */
[----:B------:R-:W4:Y:S01]  /*1800*/  LDL.U8 R15, [R9+0x1] ;  /* 0x00000100090f7983 */ /* 0x000f220000100000 */
[----:B------:R-:W-:-:S03]  /*1810*/  IADD3 R6, P0, PT, R2, R4, RZ ;  /* 0x0000000402067210 */ /* 0x000fc60007f1e0ff */
[----:B------:R-:W5:Y:S02]  /*1820*/  LDL.U8 R17, [R9+0x2] ;  /* 0x0000020009117983 */ /* 0x000f640000100000 */
[----:B0-----:R-:W-:Y:S02]  /*1830*/  IMAD.X R7, R3, 0x1, R5, P0 ;  /* 0x0000000103077824 */ /* 0x001fe400000e0605 */
[----:B------:R-:W5:Y:S04]  /*1840*/  LDL.U8 R21, [R9+0x3] ;  /* 0x0000030009157983 */ /* 0x000f680000100000 */
[----:B-1----:R-:W5:Y:S04]  /*1850*/  LDL.U8 R27, [R9+0x4] ;  /* 0x00000400091b7983 */ /* 0x002f680000100000 */
[----:B------:R-:W5:Y:S04]  /*1860*/  LDL.U8 R33, [R9+0x5] ;  /* 0x0000050009217983 */ /* 0x000f680000100000 */
[----:B------:R-:W5:Y:S04]  /*1870*/  LDL.U8 R35, [R9+0x6] ;  /* 0x0000060009237983 */ /* 0x000f680000100000 */
[----:B------:R-:W5:Y:S04]  /*1880*/  LDL.U8 R37, [R9+0x7] ;  /* 0x0000070009257983 */ /* 0x000f680000100000 */
[----:B------:R-:W5:Y:S04]  /*1890*/  LDL.U8 R10, [R9+0x8] ;  /* 0x00000800090a7983 */ /* 0x000f680000100000 */
[----:B------:R-:W5:Y:S04]  /*18a0*/  LDL.U8 R12, [R9+0x9] ;  /* 0x00000900090c7983 */ /* 0x000f680000100000 */
[----:B--2---:R0:W-:Y:S04]  /*18b0*/  STG.E.U8 desc[UR36][R6.64+0x44], R11 ;  /* 0x0000440b06007986 */ /* 0x0041e8000c101124 */
[----:B---3--:R1:W-:Y:S04]  /*18c0*/  STG.E.U8 desc[UR36][R6.64], R13 ;  /* 0x0000000d06007986 */ /* 0x0083e8000c101124 */
[----:B----4-:R2:W-:Y:S04]  /*18d0*/  STG.E.U8 desc[UR36][R6.64+0x1], R15 ;  /* 0x0000010f06007986 */ /* 0x0105e8000c101124 */
[----:B0-----:R-:W3:Y:S04]  /*18e0*/  LDL.U8 R11, [R9+0xa] ;  /* 0x00000a00090b7983 */ /* 0x001ee80000100000 */
[----:B-1----:R-:W4:Y:S04]  /*18f0*/  LDL.U8 R13, [R9+0xb] ;  /* 0x00000b00090d7983 */ /* 0x002f280000100000 */
[----:B--2---:R-:W2:Y:S04]  /*1900*/  LDL.U8 R15, [R9+0xc] ;  /* 0x00000c00090f7983 */ /* 0x004ea80000100000 */
[----:B-----5:R0:W-:Y:S04]  /*1910*/  STG.E.U8 desc[UR36][R6.64+0x2], R17 ;  /* 0x0000021106007986 */ /* 0x0201e8000c101124 */
[----:B------:R1:W-:Y:S04]  /*1920*/  STG.E.U8 desc[UR36][R6.64+0x3], R21 ;  /* 0x0000031506007986 */ /* 0x0003e8000c101124 */
[----:B------:R5:W-:Y:S04]  /*1930*/  STG.E.U8 desc[UR36][R6.64+0x4], R27 ;  /* 0x0000041b06007986 */ /* 0x000be8000c101124 */
[----:B------:R5:W-:Y:S04]  /*1940*/  STG.E.U8 desc[UR36][R6.64+0x5], R33 ;  /* 0x0000052106007986 */ /* 0x000be8000c101124 */
[----:B------:R5:W-:Y:S04]  /*1950*/  STG.E.U8 desc[UR36][R6.64+0x6], R35 ;  /* 0x0000062306007986 */ /* 0x000be8000c101124 */
[----:B------:R5:W-:Y:S04]  /*1960*/  STG.E.U8 desc[UR36][R6.64+0x7], R37 ;  /* 0x0000072506007986 */ /* 0x000be8000c101124 */
[----:B------:R5:W-:Y:S04]  /*1970*/  STG.E.U8 desc[UR36][R6.64+0x8], R10 ;  /* 0x0000080a06007986 */ /* 0x000be8000c101124 */
[----:B------:R5:W-:Y:S04]  /*1980*/  STG.E.U8 desc[UR36][R6.64+0x9], R12 ;  /* 0x0000090c06007986 */ /* 0x000be8000c101124 */
[----:B0-----:R-:W2:Y:S04]  /*1990*/  LDL.U8 R17, [R9+0xd] ;  /* 0x00000d0009117983 */ /* 0x001ea80000100000 */
[----:B-1----:R-:W2:Y:S04]  /*19a0*/  LDL.U8 R21, [R9+0xe] ;  /* 0x00000e0009157983 */ /* 0x002ea80000100000 */
[----:B-----5:R-:W5:Y:S04]  /*19b0*/  LDL.U8 R27, [R9+0xf] ;  /* 0x00000f00091b7983 */ /* 0x020f680000100000 */
[----:B------:R-:W5:Y:S04]  /*19c0*/  LDL.U8 R33, [R9+0x10] ;  /* 0x0000100009217983 */ /* 0x000f680000100000 */
[----:B------:R-:W5:Y:S04]  /*19d0*/  LDL.U8 R35, [R9+0x11] ;  /* 0x0000110009237983 */ /* 0x000f680000100000 */
[----:B------:R-:W5:Y:S04]  /*19e0*/  LDL.U8 R37, [R9+0x12] ;  /* 0x0000120009257983 */ /* 0x000f680000100000 */
[----:B------:R-:W5:Y:S04]  /*19f0*/  LDL.U8 R10, [R9+0x13] ;  /* 0x00001300090a7983 */ /* 0x000f680000100000 */
[----:B------:R-:W5:Y:S04]  /*1a00*/  LDL.U8 R12, [R9+0x14] ;  /* 0x00001400090c7983 */ /* 0x000f680000100000 */
[----:B---3--:R0:W-:Y:S04]  /*1a10*/  STG.E.U8 desc[UR36][R6.64+0xa], R11 ;  /* 0x00000a0b06007986 */ /* 0x0081e8000c101124 */
[----:B----4-:R1:W-:Y:S04]  /*1a20*/  STG.E.U8 desc[UR36][R6.64+0xb], R13 ;  /* 0x00000b0d06007986 */ /* 0x0103e8000c101124 */
[----:B--2---:R2:W-:Y:S04]  /*1a30*/  STG.E.U8 desc[UR36][R6.64+0xc], R15 ;  /* 0x00000c0f06007986 */ /* 0x0045e8000c101124 */
[----:B0-----:R-:W3:Y:S04]  /*1a40*/  LDL.U8 R11, [R9+0x15] ;  /* 0x00001500090b7983 */ /* 0x001ee80000100000 */
[----:B-1----:R-:W4:Y:S04]  /*1a50*/  LDL.U8 R13, [R9+0x16] ;  /* 0x00001600090d7983 */ /* 0x002f280000100000 */
[----:B--2---:R-:W2:Y:S04]  /*1a60*/  LDL.U8 R15, [R9+0x17] ;  /* 0x00001700090f7983 */ /* 0x004ea80000100000 */
[----:B------:R0:W-:Y:S04]  /*1a70*/  STG.E.U8 desc[UR36][R6.64+0xd], R17 ;  /* 0x00000d1106007986 */ /* 0x0001e8000c101124 */
[----:B------:R1:W-:Y:S04]  /*1a80*/  STG.E.U8 desc[UR36][R6.64+0xe], R21 ;  /* 0x00000e1506007986 */ /* 0x0003e8000c101124 */
[----:B-----5:R5:W-:Y:S04]  /*1a90*/  STG.E.U8 desc[UR36][R6.64+0xf], R27 ;  /* 0x00000f1b06007986 */ /* 0x020be8000c101124 */
        /* <DEDUP_REMOVED lines=84> */
[----:B--2---:R-:W2:Y:S01]  /*1fe0*/  LDL.U8 R15, [R9+0x43] ;  /* 0x00004300090f7983 */ /* 0x004ea20000100000 */
[----:B------:R-:W-:-:S05]  /*1ff0*/  IADD3 R4, P0, PT, R4, 0x45, RZ ;  /* 0x0000004504047810 */ /* 0x000fca0007f1e0ff */
[----:B------:R-:W-:Y:S01]  /*2000*/  IMAD.X R5, RZ, RZ, R5, P0 ;  /* 0x000000ffff057224 */ /* 0x000fe200000e0605 */
[----:B------:R-:W-:-:S04]  /*2010*/  ISETP.GE.U32.AND P0, PT, R4, 0x19f, PT ;  /* 0x0000019f0400780c */ /* 0x000fc80003f06070 */
[----:B------:R-:W-:Y:S01]  /*2020*/  ISETP.GE.U32.AND.EX P0, PT, R5, RZ, PT, P0 ;  /* 0x000000ff0500720c */ /* 0x000fe20003f06100 */
        /* <DEDUP_REMOVED lines=8> */
[----:B---3--:R0:W-:Y:S04]  /*20b0*/  STG.E.U8 desc[UR36][R6.64+0x40], R11 ;  /* 0x0000400b06007986 */ /* 0x0081e8000c101124 */
[----:B----4-:R0:W-:Y:S04]  /*20c0*/  STG.E.U8 desc[UR36][R6.64+0x42], R13 ;  /* 0x0000420d06007986 */ /* 0x0101e8000c101124 */
[----:B--2---:R0:W-:Y:S01]  /*20d0*/  STG.E.U8 desc[UR36][R6.64+0x43], R15 ;  /* 0x0000430f06007986 */ /* 0x0041e2000c101124 */
[----:B------:R-:W-:Y:S05]  /*20e0*/  @!P0 BRA `(.L_x_28) ;  /* 0xfffffff400b88947 */ /* 0x000fea000383ffff */
[----:B------:R-:W-:Y:S05]  /*20f0*/  BSYNC.RECONVERGENT B0 ;  /* 0x0000000000007941 */ /* 0x000fea0003800200 */
.L_x_27:
[----:B------:R-:W-:Y:S01]  /*2100*/  VOTEU.ANY UR4, UPT, PT ;  /* 0x0000000000047886 */ /* 0x000fe200038e0100 */
[----:B0-----:R-:W0:Y:S01]  /*2110*/  LDC.64 R10, c[0x0][0x3b0] ;  /* 0x0000ec00ff0a7b82 */ /* 0x001e220000000a00 */
[----:B------:R-:W1:Y:S01]  /*2120*/  FLO.U32 R15, UR4 ;  /* 0x00000004000f7d00 */ /* 0x000e6200080e0000 */
[----:B------:R-:W2:Y:S06]  /*2130*/  LDL.U8 R9, [R1] ;  /* 0x0000000001097983 */ /* 0x000eac0000100000 */
[----:B------:R-:W3:Y:S01]  /*2140*/  LDC.64 R6, c[0x0][0x3a8] ;  /* 0x0000ea00ff067b82 */ /* 0x000ee20000000a00 */
[----:B------:R-:W0:Y:S01]  /*2150*/  POPC R13, UR4 ;  /* 0x00000004000d7d09 */ /* 0x000e220008000000 */
[----:B-1----:R-:W-:-:S13]  /*2160*/  ISETP.EQ.U32.AND P0, PT, R15, R8, PT ;  /* 0x000000080f00720c */ /* 0x002fda0003f02070 */
[----:B0-----:R-:W4:Y:S01]  /*2170*/  @P0 ATOMG.E.ADD.STRONG.GPU PT, R10, desc[UR36][R10.64], R13 ;  /* 0x8000000d0a0a09a8 */ /* 0x001f2200081ef124 */
[----:B------:R-:W-:-:S04]  /*2180*/  LOP3.LUT R4, R0, UR4, RZ, 0xc0, !PT ;  /* 0x0000000400047c12 */ /* 0x000fc8000f8ec0ff */
[----:B------:R-:W0:Y:S01]  /*2190*/  POPC R3, R4 ;  /* 0x0000000400037309 */ /* 0x000e220000000000 */
[----:B------:R-:W-:Y:S02]  /*21a0*/  IMAD.MOV.U32 R0, RZ, RZ, 0x1 ;  /* 0x00000001ff007424 */ /* 0x000fe400078e00ff */
[----:B------:R-:W-:Y:S01]  /*21b0*/  IMAD.MOV.U32 R5, RZ, RZ, RZ ;  /* 0x000000ffff057224 */ /* 0x000fe200078e00ff */
[----:B----4-:R-:W0:Y:S02]  /*21c0*/  SHFL.IDX PT, R2, R10, R15, 0x1f ;  /* 0x00001f0f0a027589 */ /* 0x010e2400000e0000 */
[----:B0-----:R-:W-:-:S04]  /*21d0*/  IMAD.IADD R2, R2, 0x1, R3 ;  /* 0x0000000102027824 */ /* 0x001fc800078e0203 */
[----:B---3--:R-:W-:-:S05]  /*21e0*/  IMAD.WIDE R2, R2, 0x19f, R6 ;  /* 0x0000019f02027825 */ /* 0x008fca00078e0206 */
[----:B--2---:R0:W-:Y:S02]  /*21f0*/  STG.E.U8 desc[UR36][R2.64], R9 ;  /* 0x0000000902007986 */ /* 0x0041e4000c101124 */
.L_x_29:
[----:B------:R-:W-:-:S05]  /*2200*/  IMAD.IADD R4, R1, 0x1, R0 ;  /* 0x0000000101047824 */ /* 0x000fca00078e0200 */
[----:B0-----:R-:W2:Y:S01]  /*2210*/  LDL.U8 R9, [R4+0x44] ;  /* 0x0000440004097983 */ /* 0x001ea20000100000 */
[----:B------:R-:W-:-:S03]  /*2220*/  IADD3 R6, P0, PT, R2, R0, RZ ;  /* 0x0000000002067210 */ /* 0x000fc60007f1e0ff */
[----:B------:R-:W3:Y:S02]  /*2230*/  LDL.U8 R11, [R4] ;  /* 0x00000000040b7983 */ /* 0x000ee40000100000 */
[----:B------:R-:W-:Y:S02]  /*2240*/  IMAD.X R7, R3, 0x1, R5, P0 ;  /* 0x0000000103077824 */ /* 0x000fe400000e0605 */
[----:B------:R-:W4:Y:S04]  /*2250*/  LDL.U8 R13, [R4+0x1] ;  /* 0x00000100040d7983 */ /* 0x000f280000100000 */
[----:B------:R-:W5:Y:S04]  /*2260*/  LDL.U8 R15, [R4+0x2] ;  /* 0x00000200040f7983 */ /* 0x000f680000100000 */
        /* <DEDUP_REMOVED lines=8> */
[----:B--2---:R0:W-:Y:S04]  /*22f0*/  STG.E.U8 desc[UR36][R6.64+0x44], R9 ;  /* 0x0000440906007986 */ /* 0x0041e8000c101124 */
[----:B---3--:R1:W-:Y:S04]  /*2300*/  STG.E.U8 desc[UR36][R6.64], R11 ;  /* 0x0000000b06007986 */ /* 0x0083e8000c101124 */
[----:B0-----:R-:W2:Y:S04]  /*2310*/  LDL.U8 R9, [R4+0xb] ;  /* 0x00000b0004097983 */ /* 0x001ea80000100000 */
[----:B----4-:R0:W-:Y:S04]  /*2320*/  STG.E.U8 desc[UR36][R6.64+0x1], R13 ;  /* 0x0000010d06007986 */ /* 0x0101e8000c101124 */
        /* <DEDUP_REMOVED lines=8> */
[----:B-1----:R-:W2:Y:S04]  /*23b0*/  LDL.U8 R11, [R4+0xc] ;  /* 0x00000c00040b7983 */ /* 0x002ea80000100000 */
[----:B0-----:R-:W2:Y:S04]  /*23c0*/  LDL.U8 R13, [R4+0xd] ;  /* 0x00000d00040d7983 */ /* 0x001ea80000100000 */
[----:B---3--:R-:W3:Y:S04]  /*23d0*/  LDL.U8 R15, [R4+0xe] ;  /* 0x00000e00040f7983 */ /* 0x008ee80000100000 */
[----:B----4-:R-:W4:Y:S04]  /*23e0*/  LDL.U8 R17, [R4+0xf] ;  /* 0x00000f0004117983 */ /* 0x010f280000100000 */
[----:B-----5:R-:W5:Y:S04]  /*23f0*/  LDL.U8 R21, [R4+0x10] ;  /* 0x0000100004157983 */ /* 0x020f680000100000 */
[----:B------:R-:W5:Y:S04]  /*2400*/  LDL.U8 R27, [R4+0x11] ;  /* 0x00001100041b7983 */ /* 0x000f680000100000 */
[----:B------:R-:W5:Y:S04]  /*2410*/  LDL.U8 R33, [R4+0x12] ;  /* 0x0000120004217983 */ /* 0x000f680000100000 */
[----:B------:R-:W5:Y:S04]  /*2420*/  LDL.U8 R35, [R4+0x13] ;  /* 0x0000130004237983 */ /* 0x000f680000100000 */
[----:B------:R-:W5:Y:S04]  /*2430*/  LDL.U8 R37, [R4+0x14] ;  /* 0x0000140004257983 */ /* 0x000f680000100000 */
[----:B------:R-:W5:Y:S04]  /*2440*/  LDL.U8 R8, [R4+0x15] ;  /* 0x0000150004087983 */ /* 0x000f680000100000 */
[----:B--2---:R0:W-:Y:S04]  /*2450*/  STG.E.U8 desc[UR36][R6.64+0xb], R9 ;  /* 0x00000b0906007986 */ /* 0x0041e8000c101124 */
[----:B0-----:R-:W2:Y:S04]  /*2460*/  LDL.U8 R9, [R4+0x16] ;  /* 0x0000160004097983 */ /* 0x001ea80000100000 */
[----:B------:R0:W-:Y:S04]  /*2470*/  STG.E.U8 desc[UR36][R6.64+0xc], R11 ;  /* 0x00000c0b06007986 */ /* 0x0001e8000c101124 */
[----:B------:R1:W-:Y:S04]  /*2480*/  STG.E.U8 desc[UR36][R6.64+0xd], R13 ;  /* 0x00000d0d06007986 */ /* 0x0003e8000c101124 */
[----:B---3--:R3:W-:Y:S04]  /*2490*/  STG.E.U8 desc[UR36][R6.64+0xe], R15 ;  /* 0x00000e0f06007986 */ /* 0x0087e8000c101124 */
[----:B----4-:R4:W-:Y:S04]  /*24a0*/  STG.E.U8 desc[UR36][R6.64+0xf], R17 ;  /* 0x00000f1106007986 */ /* 0x0109e8000c101124 */
        /* <DEDUP_REMOVED lines=85> */
[----:B0-----:R-:W2:Y:S01]  /*2a00*/  LDL.U8 R9, [R4+0x42] ;  /* 0x0000420004097983 */ /* 0x001ea20000100000 */
[----:B------:R-:W-:-:S03]  /*2a10*/  IADD3 R0, P0, PT, R0, 0x45, RZ ;  /* 0x0000004500007810 */ /* 0x000fc60007f1e0ff */
[----:B------:R0:W-:Y:S02]  /*2a20*/  STG.E.U8 desc[UR36][R6.64+0x43], R10 ;  /* 0x0000430a06007986 */ /* 0x0001e4000c101124 */
[----:B------:R-:W-:Y:S01]  /*2a30*/  IMAD.X R5, RZ, RZ, R5, P0 ;  /* 0x000000ffff057224 */ /* 0x000fe200000e0605 */
[----:B------:R-:W-:-:S04]  /*2a40*/  ISETP.GE.U32.AND P0, PT, R0, 0x19f, PT ;  /* 0x0000019f0000780c */ /* 0x000fc80003f06070 */
[----:B------:R-:W-:Y:S01]  /*2a50*/  ISETP.GE.U32.AND.EX P0, PT, R5, RZ, PT, P0 ;  /* 0x000000ff0500720c */ /* 0x000fe20003f06100 */
        /* <DEDUP_REMOVED lines=10> */
[----:B--2---:R0:W-:Y:S01]  /*2b00*/  STG.E.U8 desc[UR36][R6.64+0x42], R9 ;  /* 0x0000420906007986 */ /* 0x0041e2000c101124 */
[----:B------:R-:W-:Y:S05]  /*2b10*/  @!P0 BRA `(.L_x_29) ;  /* 0xfffffff400b88947 */ /* 0x000fea000383ffff */
.L_x_12:
[----:B------:R2:W-:Y:S05]  /*2b20*/  BMOV.32 B5, R25 ;  /* 0x0000001905007356 */ /* 0x0005ea0000000000 */
[----:B------:R-:W-:Y:S05]  /*2b30*/  BSYNC.RECONVERGENT B5 ;  /* 0x0000000000057941 */ /* 0x000fea0003800200 */
.L_x_11:
[----:B------:R-:W-:Y:S01]  /*2b40*/  VIADD R19, R19, 0x1 ;  /* 0x0000000113137836 */ /* 0x000fe20000000000 */
[----:B------:R-:W-:Y:S06]  /*2b50*/  BRA `(.L_x_30) ;  /* 0xffffffd800107947 */ /* 0x000fec000383ffff */
.L_x_10:
[----:B------:R-:W-:Y:S05]  /*2b60*/  BSYNC B6 ;  /* 0x0000000000067941 */ /* 0x000fea0003800000 */
.L_x_5:
[----:B------:R-:W-:Y:S05]  /*2b70*/  BSYNC B7 ;  /* 0x0000000000077941 */ /* 0x000fea0003800000 */
.L_x_4:
[----:B------:R-:W-:-:S05]  /*2b80*/  VIADD R22, R22, 0x1 ;  /* 0x0000000116167836 */ /* 0x000fca0000000000 */
[----:B------:R-:W-:-:S13]  /*2b90*/  ISETP.NE.AND P0, PT, R22, 0xcf0, PT ;  /* 0x00000cf01600780c */ /* 0x000fda0003f05270 */
[----:B------:R-:W-:Y:S05]  /*2ba0*/  @P0 BRA `(.L_x_31) ;  /* 0xffffffd400700947 */ /* 0x000fea000383ffff */
[----:B------:R-:W-:Y:S05]  /*2bb0*/  BSYNC B8 ;  /* 0x0000000000087941 */ /* 0x000fea0003800000 */
.L_x_3:
[----:B------:R-:W-:-:S05]  /*2bc0*/  VIADD R24, R24, 0x1 ;  /* 0x0000000118187836 */ /* 0x000fca0000000000 */
[----:B------:R-:W-:-:S13]  /*2bd0*/  ISETP.NE.AND P0, PT, R24, R23, PT ;  /* 0x000000171800720c */ /* 0x000fda0003f05270 */
[----:B------:R-:W-:Y:S05]  /*2be0*/  @P0 BRA `(.L_x_32) ;  /* 0xffffffd400500947 */ /* 0x000fea000383ffff */
[----:B------:R-:W-:Y:S05]  /*2bf0*/  EXIT ;  /* 0x000000000000794d */ /* 0x000fea0003800000 */
.L_x_33:
        /* <DEDUP_REMOVED lines=16> */
.L_x_35:


//--------------------- .nv.global.init           --------------------------
	.section	.nv.global.init,"aw",@progbits
.nv.global.init:
	.type		$str$5,@object
	.size		$str$5,(__unnamed_2 - $str$5)
$str$5:
        /*0000*/ 	.byte	0x2f, 0x74, 0x6d, 0x70, 0x2f, 0x73, 0x61, 0x73, 0x73, 0x5f, 0x63, 0x75, 0x5f, 0x6e, 0x63, 0x31
        /*0010*/ 	.byte	0x33, 0x61, 0x74, 0x7a, 0x78, 0x2f, 0x6b, 0x2e, 0x63, 0x75, 0x00
	.type		__unnamed_2,@object
	.size		__unnamed_2,($str$3 - __unnamed_2)
__unnamed_2:
        /*001b*/ 	.byte	0x69, 0x6e, 0x74, 0x20, 0x43, 0x53, 0x52, 0x3a, 0x3a, 0x67, 0x65, 0x74, 0x5f, 0x65, 0x6e, 0x64
        /*002b*/ 	.byte	0x5f, 0x65, 0x64, 0x67, 0x65, 0x5f, 0x69, 0x64, 0x78, 0x28, 0x69, 0x6e, 0x74, 0x29, 0x00
	.type		$str$3,@object
	.size		$str$3,(__unnamed_1 - $str$3)
$str$3:
        /*003a*/ 	.byte	0x48, 0x65, 0x6c, 0x6c, 0x6f, 0x20, 0x66, 0x72, 0x6f, 0x6d, 0x20, 0x62, 0x6c, 0x6f, 0x63, 0x6b
        /*004a*/ 	.byte	0x20, 0x25, 0x64, 0x2c, 0x20, 0x74, 0x68, 0x72, 0x65, 0x61, 0x64, 0x20, 0x25, 0x64, 0x0a, 0x00
	.type		__unnamed_1,@object
	.size		__unnamed_1,($str$4 - __unnamed_1)
__unnamed_1:
        /*005a*/ 	.byte	0x69, 0x6e, 0x74, 0x20, 0x43, 0x53, 0x52, 0x3a, 0x3a, 0x67, 0x65, 0x74, 0x5f, 0x73, 0x74, 0x61
        /*006a*/ 	.byte	0x72, 0x74, 0x5f, 0x65, 0x64, 0x67, 0x65, 0x5f, 0x69, 0x64, 0x78, 0x28, 0x69, 0x6e, 0x74, 0x29
        /*007a*/ 	.byte	0x00
	.type		$str$4,@object
	.size		$str$4,(.L_3 - $str$4)
$str$4:
        /*007b*/ 	.byte	0x76, 0x65, 0x72, 0x74, 0x65, 0x78, 0x5f, 0x69, 0x64, 0x20, 0x3c, 0x20, 0x6e, 0x5f, 0x76, 0x65
        /*008b*/ 	.byte	0x72, 0x74, 0x69, 0x63, 0x65, 0x73, 0x20, 0x26, 0x26, 0x20, 0x30, 0x20, 0x3c, 0x3d, 0x20, 0x76
        /*009b*/ 	.byte	0x65, 0x72, 0x74, 0x65, 0x78, 0x5f, 0x69, 0x64, 0x00
.L_3:


//--------------------- .nv.shared.reserved.0     --------------------------
	.section	.nv.shared.reserved.0,"aw",@nobits
	.weak		__nv_reservedSMEM_offset_0_alias
	.size		__nv_reservedSMEM_offset_0_alias, 0, 64
	.other		__nv_reservedSMEM_offset_0_alias,@"STO_CUDA_RESERVED_SHARED STV_DEFAULT"
__nv_reservedSMEM_offset_0_alias:
	.zero		0
	.zero		64


//--------------------- .nv.constant0._Z12print_kernelv --------------------------
	.section	.nv.constant0._Z12print_kernelv,"a",@progbits
	.sectionflags	@""
	.align	4
.nv.constant0._Z12print_kernelv:
	.zero		896


//--------------------- .nv.constant0._Z15run_single_stepPviP3CSRS_PiS_S2_ --------------------------
	.section	.nv.constant0._Z15run_single_stepPviP3CSRS_PiS_S2_,"a",@progbits
	.sectionflags	@""
	.align	4
.nv.constant0._Z15run_single_stepPviP3CSRS_PiS_S2_:
	.zero		952


//--------------------- SYMBOLS --------------------------

	.type		.nv.reservedSmem.offset0,@object
	.size		.nv.reservedSmem.offset0,0x4
	.type		vprintf,@function
	.type		__assertfail,@function
